	.target	sm_90a

	.elftype	@"ET_EXEC"


//--------------------- .note.nv.tkinfo           --------------------------
	.section	.note.nv.tkinfo,"",@"SHT_NOTE"
	.sectionflags	@"SHF_NOTE_NV_TKINFO"
	.tkinfo
        /*0018*/ 	.word	0x00000002
        /*0030*/ 	.string	""
        /*0030*/ 	.string	"ptxas"
        /*0030*/ 	.string	"Cuda compilation tools, release 13.0, V13.0.88"
        /*0030*/ 	.string	"Build cuda_13.0.r13.0/compiler.36424714_0"
        /*0030*/ 	.string	"-arch sm_90a -m 64 "



//--------------------- .note.nv.cuinfo           --------------------------
	.section	.note.nv.cuinfo,"",@"SHT_NOTE"
	.sectionflags	@"SHF_NOTE_NV_CUINFO"
        /*0018*/ 	.short	0x0002
        /*001a*/ 	.short	0x005a
        /*001c*/ 	.short	0x0082
	.zero		2


//--------------------- .nv.info                  --------------------------
	.section	.nv.info,"",@"SHT_CUDA_INFO"
	.align	4


	//----- nvinfo : EIATTR_REGCOUNT
	.align		4
        /*0000*/ 	.byte	0x04, 0x2f
        /*0002*/ 	.short	(.L_15 - .L_14)
	.align		4
.L_14:
        /*0004*/ 	.word	index@(_ZN7cutlass13device_kernelINS_4gemm6kernel13GemmUniversalIN4cute5tupleIJiiiiEEENS1_10collective13CollectiveMmaINS1_34MainloopSm90TmaGmmaWarpSpecializedILi5ENS5_IJNS4_1CILi2EEESB_NSA_ILi1EEEEEENS1_35KernelTmaWarpSpecializedCooperativeEEENS5_IJNSA_ILi256EEENSA_ILi64EEENSA_ILi32EEEEEENS_10bfloat16_tENS5_IJlSC_lEEESK_SL_NS4_8TiledMMAINS4_8MMA_AtomIJNS4_4SM904GMMA27MMA_64x64x16_F32BF16BF16_SSILNSP_5MajorE0ELSR_0ELNSP_7ScaleInE1ELSS_1EEEEEENS4_6LayoutINS5_IJSB_SC_SC_EEENS5_IJSC_NSA_ILi0EEESX_EEEEENS5_IJNS4_10UnderscoreES10_S10_EEEEENS4_23SM90_TMA_LOAD_MULTICASTENS4_14ComposedLayoutINS4_7SwizzleILi2ELi4ELi3EEENS4_18smem_ptr_flag_bitsILi16EEENSV_INS5_IJNSA_ILi8EEESI_EEENS5_IJSI_SC_EEEEEEEvNS4_8identityES13_S1D_vS1E_EENS_8epilogue10collective6detail29Sm90TmaWarpSpecializedAdapterINS1H_15DefaultEpilogueISK_SL_SL_NS1G_6thread17LinearCombinationISK_Li1EffLNS1L_9ScaleType4KindE0ELNS_15FloatRoundStyleE2ESK_EENS1_15EpilogueDefaultEEEEEvvEEEEvNT_6ParamsE)
        /*0008*/ 	.word	0x000000a8


	//----- nvinfo : EIATTR_FRAME_SIZE
	.align		4
.L_15:
        /*000c*/ 	.byte	0x04, 0x11
        /*000e*/ 	.short	(.L_17 - .L_16)
	.align		4
.L_16:
        /*0010*/ 	.word	index@(_ZN7cutlass13device_kernelINS_4gemm6kernel13GemmUniversalIN4cute5tupleIJiiiiEEENS1_10collective13CollectiveMmaINS1_34MainloopSm90TmaGmmaWarpSpecializedILi5ENS5_IJNS4_1CILi2EEESB_NSA_ILi1EEEEEENS1_35KernelTmaWarpSpecializedCooperativeEEENS5_IJNSA_ILi256EEENSA_ILi64EEENSA_ILi32EEEEEENS_10bfloat16_tENS5_IJlSC_lEEESK_SL_NS4_8TiledMMAINS4_8MMA_AtomIJNS4_4SM904GMMA27MMA_64x64x16_F32BF16BF16_SSILNSP_5MajorE0ELSR_0ELNSP_7ScaleInE1ELSS_1EEEEEENS4_6LayoutINS5_IJSB_SC_SC_EEENS5_IJSC_NSA_ILi0EEESX_EEEEENS5_IJNS4_10UnderscoreES10_S10_EEEEENS4_23SM90_TMA_LOAD_MULTICASTENS4_14ComposedLayoutINS4_7SwizzleILi2ELi4ELi3EEENS4_18smem_ptr_flag_bitsILi16EEENSV_INS5_IJNSA_ILi8EEESI_EEENS5_IJSI_SC_EEEEEEEvNS4_8identityES13_S1D_vS1E_EENS_8epilogue10collective6detail29Sm90TmaWarpSpecializedAdapterINS1H_15DefaultEpilogueISK_SL_SL_NS1G_6thread17LinearCombinationISK_Li1EffLNS1L_9ScaleType4KindE0ELNS_15FloatRoundStyleE2ESK_EENS1_15EpilogueDefaultEEEEEvvEEEEvNT_6ParamsE)
        /*0014*/ 	.word	0x00000000


	//----- nvinfo : EIATTR_MIN_STACK_SIZE
	.align		4
.L_17:
        /*0018*/ 	.byte	0x04, 0x12
        /*001a*/ 	.short	(.L_19 - .L_18)
	.align		4
.L_18:
        /*001c*/ 	.word	index@(_ZN7cutlass13device_kernelINS_4gemm6kernel13GemmUniversalIN4cute5tupleIJiiiiEEENS1_10collective13CollectiveMmaINS1_34MainloopSm90TmaGmmaWarpSpecializedILi5ENS5_IJNS4_1CILi2EEESB_NSA_ILi1EEEEEENS1_35KernelTmaWarpSpecializedCooperativeEEENS5_IJNSA_ILi256EEENSA_ILi64EEENSA_ILi32EEEEEENS_10bfloat16_tENS5_IJlSC_lEEESK_SL_NS4_8TiledMMAINS4_8MMA_AtomIJNS4_4SM904GMMA27MMA_64x64x16_F32BF16BF16_SSILNSP_5MajorE0ELSR_0ELNSP_7ScaleInE1ELSS_1EEEEEENS4_6LayoutINS5_IJSB_SC_SC_EEENS5_IJSC_NSA_ILi0EEESX_EEEEENS5_IJNS4_10UnderscoreES10_S10_EEEEENS4_23SM90_TMA_LOAD_MULTICASTENS4_14ComposedLayoutINS4_7SwizzleILi2ELi4ELi3EEENS4_18smem_ptr_flag_bitsILi16EEENSV_INS5_IJNSA_ILi8EEESI_EEENS5_IJSI_SC_EEEEEEEvNS4_8identityES13_S1D_vS1E_EENS_8epilogue10collective6detail29Sm90TmaWarpSpecializedAdapterINS1H_15DefaultEpilogueISK_SL_SL_NS1G_6thread17LinearCombinationISK_Li1EffLNS1L_9ScaleType4KindE0ELNS_15FloatRoundStyleE2ESK_EENS1_15EpilogueDefaultEEEEEvvEEEEvNT_6ParamsE)
        /*0020*/ 	.word	0x00000000
.L_19:


//--------------------- .nv.compat                --------------------------
	.section	.nv.compat,"",@"SHT_CUDA_COMPAT_INFO"
	.align	4
        /*0000*/ 	.byte	0x02, 0x09, 0x01, 0x00, 0x02, 0x02, 0x04, 0x00, 0x02, 0x05, 0x05, 0x00, 0x03, 0x07, 0x01, 0x01
        /*0010*/ 	.byte	0x02, 0x03, 0x01, 0x00, 0x02, 0x06, 0x01, 0x00, 0x04, 0x0b, 0x08, 0x00, 0x00, 0x00, 0x00, 0x00
        /*0020*/ 	.byte	0x00, 0x00, 0x00, 0x00


//--------------------- .nv.info._ZN7cutlass13device_kernelINS_4gemm6kernel13GemmUniversalIN4cute5tupleIJiiiiEEENS1_10collective13CollectiveMmaINS1_34MainloopSm90TmaGmmaWarpSpecializedILi5ENS5_IJNS4_1CILi2EEESB_NSA_ILi1EEEEEENS1_35KernelTmaWarpSpecializedCooperativeEEENS5_IJNSA_ILi256EEENSA_ILi64EEENSA_ILi32EEEEEENS_10bfloat16_tENS5_IJlSC_lEEESK_SL_NS4_8TiledMMAINS4_8MMA_AtomIJNS4_4SM904GMMA27MMA_64x64x16_F32BF16BF16_SSILNSP_5MajorE0ELSR_0ELNSP_7ScaleInE1ELSS_1EEEEEENS4_6LayoutINS5_IJSB_SC_SC_EEENS5_IJSC_NSA_ILi0EEESX_EEEEENS5_IJNS4_10UnderscoreES10_S10_EEEEENS4_23SM90_TMA_LOAD_MULTICASTENS4_14ComposedLayoutINS4_7SwizzleILi2ELi4ELi3EEENS4_18smem_ptr_flag_bitsILi16EEENSV_INS5_IJNSA_ILi8EEESI_EEENS5_IJSI_SC_EEEEEEEvNS4_8identityES13_S1D_vS1E_EENS_8epilogue10collective6detail29Sm90TmaWarpSpecializedAdapterINS1H_15DefaultEpilogueISK_SL_SL_NS1G_6thread17LinearCombinationISK_Li1EffLNS1L_9ScaleType4KindE0ELNS_15FloatRoundStyleE2ESK_EENS1_15EpilogueDefaultEEEEEvvEEEEvNT_6ParamsE --------------------------
	.section	.nv.info._ZN7cutlass13device_kernelINS_4gemm6kernel13GemmUniversalIN4cute5tupleIJiiiiEEENS1_10collective13CollectiveMmaINS1_34MainloopSm90TmaGmmaWarpSpecializedILi5ENS5_IJNS4_1CILi2EEESB_NSA_ILi1EEEEEENS1_35KernelTmaWarpSpecializedCooperativeEEENS5_IJNSA_ILi256EEENSA_ILi64EEENSA_ILi32EEEEEENS_10bfloat16_tENS5_IJlSC_lEEESK_SL_NS4_8TiledMMAINS4_8MMA_AtomIJNS4_4SM904GMMA27MMA_64x64x16_F32BF16BF16_SSILNSP_5MajorE0ELSR_0ELNSP_7ScaleInE1ELSS_1EEEEEENS4_6LayoutINS5_IJSB_SC_SC_EEENS5_IJSC_NSA_ILi0EEESX_EEEEENS5_IJNS4_10UnderscoreES10_S10_EEEEENS4_23SM90_TMA_LOAD_MULTICASTENS4_14ComposedLayoutINS4_7SwizzleILi2ELi4ELi3EEENS4_18smem_ptr_flag_bitsILi16EEENSV_INS5_IJNSA_ILi8EEESI_EEENS5_IJSI_SC_EEEEEEEvNS4_8identityES13_S1D_vS1E_EENS_8epilogue10collective6detail29Sm90TmaWarpSpecializedAdapterINS1H_15DefaultEpilogueISK_SL_SL_NS1G_6thread17LinearCombinationISK_Li1EffLNS1L_9ScaleType4KindE0ELNS_15FloatRoundStyleE2ESK_EENS1_15EpilogueDefaultEEEEEvvEEEEvNT_6ParamsE,"",@"SHT_CUDA_INFO"
	.sectionflags	@""
	.align	4


	//----- nvinfo : EIATTR_CUDA_API_VERSION
	.align		4
        /*0000*/ 	.byte	0x04, 0x37
        /*0002*/ 	.short	(.L_21 - .L_20)
.L_20:
        /*0004*/ 	.word	0x00000082


	//----- nvinfo : EIATTR_KPARAM_INFO
	.align		4
.L_21:
        /*0008*/ 	.byte	0x04, 0x17
        /*000a*/ 	.short	(.L_23 - .L_22)
.L_22:
        /*000c*/ 	.word	0x00000000
        /*0010*/ 	.short	0x0000
        /*0012*/ 	.short	0x0070
        /*0014*/ 	.byte	0x00, 0xf0, 0x01, 0x10


	//----- nvinfo : EIATTR_SPARSE_MMA_MASK
	.align		4
.L_23:
        /*0018*/ 	.byte	0x03, 0x50
        /*001a*/ 	.short	0x0000


	//----- nvinfo : EIATTR_MAXREG_COUNT
	.align		4
        /*001c*/ 	.byte	0x03, 0x1b
        /*001e*/ 	.short	0x00a8


	//----- nvinfo : EIATTR_NUM_BARRIERS
	.align		4
        /*0020*/ 	.byte	0x02, 0x4c
        /*0022*/ 	.byte	0x01
	.zero		1


	//----- nvinfo : EIATTR_EXTERNS
	.align		4
        /*0024*/ 	.byte	0x04, 0x0f
        /*0026*/ 	.short	(.L_25 - .L_24)


	//   ....[0]....
	.align		4
.L_24:
        /*0028*/ 	.word	index@(__assertfail)


	//----- nvinfo : EIATTR_MERCURY_ISA_VERSION
	.align		4
.L_25:
        /*002c*/ 	.byte	0x03, 0x5f
        /*002e*/ 	.short	0x0101


	//----- nvinfo : EIATTR_INT_WARP_WIDE_INSTR_OFFSETS
	.align		4
        /*0030*/ 	.byte	0x04, 0x31
        /*0032*/ 	.short	(.L_27 - .L_26)


	//   ....[0]....
.L_26:
        /*0034*/ 	.word	0x000004b0


	//   ....[1]....
        /*0038*/ 	.word	0x000004e0


	//   ....[2]....
        /*003c*/ 	.word	0x000006a0


	//   ....[3]....
        /*0040*/ 	.word	0x00001f00


	//----- nvinfo : EIATTR_COOP_GROUP_MASK_REGIDS
	.align		4
.L_27:
        /*0044*/ 	.byte	0x04, 0x29
        /*0046*/ 	.short	(.L_29 - .L_28)


	//   ....[0]....
.L_28:
        /*0048*/ 	.word	0xffffffff


	//   ....[1]....
        /*004c*/ 	.word	0xffffffff


	//   ....[2]....
        /*0050*/ 	.word	0xffffffff


	//   ....[3]....
        /*0054*/ 	.word	0xffffffff


	//   ....[4]....
        /*0058*/ 	.word	0xffffffff


	//   ....[5]....
        /*005c*/ 	.word	0xffffffff


	//----- nvinfo : EIATTR_COOP_GROUP_INSTR_OFFSETS
	.align		4
.L_29:
        /*0060*/ 	.byte	0x04, 0x28
        /*0062*/ 	.short	(.L_31 - .L_30)


	//   ....[0]....
.L_30:
        /*0064*/ 	.word	0x00000060


	//   ....[1]....
        /*0068*/ 	.word	0x00000070


	//   ....[2]....
        /*006c*/ 	.word	0x00000130


	//   ....[3]....
        /*0070*/ 	.word	0x000002f0


	//   ....[4]....
        /*0074*/ 	.word	0x00000820


	//   ....[5]....
        /*0078*/ 	.word	0x000014c0


	//----- nvinfo : EIATTR_REG_RECONFIG
	.align		4
.L_31:
        /*007c*/ 	.byte	0x01, 0x54
	.zero		2


	//----- nvinfo : EIATTR_SYSCALL_OFFSETS
	.align		4
        /*0080*/ 	.byte	0x04, 0x46
        /*0082*/ 	.short	(.L_33 - .L_32)


	//   ....[0]....
.L_32:
        /*0084*/ 	.word	0x000016b0


	//----- nvinfo : EIATTR_MBARRIER_INSTR_OFFSETS
	.align		4
.L_33:
        /*0088*/ 	.byte	0x04, 0x39
        /*008a*/ 	.short	(.L_35 - .L_34)


	//   ....[0]....
.L_34:
        /*008c*/ 	.word	0x00000230
        /*0090*/ 	.word	0x000000ff
        /*0094*/ 	.word	0x00000000
        /*0098*/ 	.short	0x0100
        /*009a*/ 	.byte	0x08
	.zero		1


	//   ....[1]....
        /*009c*/ 	.word	0x00000240
        /*00a0*/ 	.word	0x000000ff
        /*00a4*/ 	.word	0x00000028
        /*00a8*/ 	.short	0x0100
        /*00aa*/ 	.byte	0x08
	.zero		1


	//   ....[2]....
        /*00ac*/ 	.word	0x00000250
        /*00b0*/ 	.word	0x000000ff
        /*00b4*/ 	.word	0x00000008
        /*00b8*/ 	.short	0x0100
        /*00ba*/ 	.byte	0x08
	.zero		1


	//   ....[3]....
        /*00bc*/ 	.word	0x00000260
        /*00c0*/ 	.word	0x000000ff
        /*00c4*/ 	.word	0x00000030
        /*00c8*/ 	.short	0x0100
        /*00ca*/ 	.byte	0x08
	.zero		1


	//   ....[4]....
        /*00cc*/ 	.word	0x00000270
        /*00d0*/ 	.word	0x000000ff
        /*00d4*/ 	.word	0x00000010
        /*00d8*/ 	.short	0x0100
        /*00da*/ 	.byte	0x08
	.zero		1


	//   ....[5]....
        /*00dc*/ 	.word	0x00000280
        /*00e0*/ 	.word	0x000000ff
        /*00e4*/ 	.word	0x00000038
        /*00e8*/ 	.short	0x0100
        /*00ea*/ 	.byte	0x08
	.zero		1


	//   ....[6]....
        /*00ec*/ 	.word	0x00000290
        /*00f0*/ 	.word	0x000000ff
        /*00f4*/ 	.word	0x00000018
        /*00f8*/ 	.short	0x0100
        /*00fa*/ 	.byte	0x08
	.zero		1


	//   ....[7]....
        /*00fc*/ 	.word	0x000002a0
        /*0100*/ 	.word	0x000000ff
        /*0104*/ 	.word	0x00000040
        /*0108*/ 	.short	0x0100
        /*010a*/ 	.byte	0x08
	.zero		1


	//   ....[8]....
        /*010c*/ 	.word	0x000002b0
        /*0110*/ 	.word	0x000000ff
        /*0114*/ 	.word	0x00000020
        /*0118*/ 	.short	0x0100
        /*011a*/ 	.byte	0x08
	.zero		1


	//   ....[9]....
        /*011c*/ 	.word	0x000002c0
        /*0120*/ 	.word	0x000000ff
        /*0124*/ 	.word	0x00000048
        /*0128*/ 	.short	0x0100
        /*012a*/ 	.byte	0x08
	.zero		1


	//   ....[10]....
        /*012c*/ 	.word	0x00000730
        /*0130*/ 	.word	0x000000ff
        /*0134*/ 	.word	0x00000060
        /*0138*/ 	.short	0x0100
        /*013a*/ 	.byte	0x06
	.zero		1


	//   ....[11]....
        /*013c*/ 	.word	0x000007c0
        /*0140*/ 	.word	0x000000ff
        /*0144*/ 	.word	0x00000068
        /*0148*/ 	.short	0x0100
        /*014a*/ 	.byte	0x06
	.zero		1


	//   ....[12]....
        /*014c*/ 	.word	0x00001770
        /*0150*/ 	.word	0x00000003
        /*0154*/ 	.word	0x00000000
        /*0158*/ 	.short	0x010a
        /*015a*/ 	.byte	0x3f
	.zero		1


	//   ....[13]....
        /*015c*/ 	.word	0x000017d0
        /*0160*/ 	.word	0x00000003
        /*0164*/ 	.word	0x00000000
        /*0168*/ 	.short	0x010a
        /*016a*/ 	.byte	0x3f
	.zero		1


	//   ....[14]....
        /*016c*/ 	.word	0x00001b30
        /*0170*/ 	.word	0x00000005
        /*0174*/ 	.word	0x00000000
        /*0178*/ 	.short	0x010a
        /*017a*/ 	.byte	0x3f
	.zero		1


	//   ....[15]....
        /*017c*/ 	.word	0x00001b70
        /*0180*/ 	.word	0x00000005
        /*0184*/ 	.word	0x00000000
        /*0188*/ 	.short	0x010a
        /*018a*/ 	.byte	0x3f
	.zero		1


	//   ....[16]....
        /*018c*/ 	.word	0x00001db0
        /*0190*/ 	.word	0x00000004
        /*0194*/ 	.word	0x00000000
        /*0198*/ 	.short	0x0101
        /*019a*/ 	.byte	0x3f
	.zero		1


	//   ....[17]....
        /*019c*/ 	.word	0x00001fa0
        /*01a0*/ 	.word	0x00000000
        /*01a4*/ 	.word	0x00000000
        /*01a8*/ 	.short	0x0101
        /*01aa*/ 	.byte	0x3f
	.zero		1


	//   ....[18]....
        /*01ac*/ 	.word	0x00007d60
        /*01b0*/ 	.word	0x00000015
        /*01b4*/ 	.word	0x00000028
        /*01b8*/ 	.short	0x010a
        /*01ba*/ 	.byte	0x3f
	.zero		1


	//   ....[19]....
        /*01bc*/ 	.word	0x00008120
        /*01c0*/ 	.word	0x00000006
        /*01c4*/ 	.word	0x00000068
        /*01c8*/ 	.short	0x0101
        /*01ca*/ 	.byte	0x3f
	.zero		1


	//   ....[20]....
        /*01cc*/ 	.word	0x00008850
        /*01d0*/ 	.word	0x00000007
        /*01d4*/ 	.word	0x00000000
        /*01d8*/ 	.short	0x010a
        /*01da*/ 	.byte	0x3f
	.zero		1


	//   ....[21]....
        /*01dc*/ 	.word	0x000088d0
        /*01e0*/ 	.word	0x00000008
        /*01e4*/ 	.word	0x00000000
        /*01e8*/ 	.short	0x010a
        /*01ea*/ 	.byte	0x3f
	.zero		1


	//   ....[22]....
        /*01ec*/ 	.word	0x00008960
        /*01f0*/ 	.word	0x00000009
        /*01f4*/ 	.word	0x00000000
        /*01f8*/ 	.short	0x010a
        /*01fa*/ 	.byte	0x3f
	.zero		1


	//   ....[23]....
        /*01fc*/ 	.word	0x000089f0
        /*0200*/ 	.word	0x00000006
        /*0204*/ 	.word	0x00000000
        /*0208*/ 	.short	0x010a
        /*020a*/ 	.byte	0x3f
	.zero		1


	//   ....[24]....
        /*020c*/ 	.word	0x00008a80
        /*0210*/ 	.word	0x00000003
        /*0214*/ 	.word	0x00000000
        /*0218*/ 	.short	0x010a
        /*021a*/ 	.byte	0x3f
	.zero		1


	//   ....[25]....
        /*021c*/ 	.word	0x00008ae0
        /*0220*/ 	.word	0x00000003
        /*0224*/ 	.word	0x00000000
        /*0228*/ 	.short	0x010a
        /*022a*/ 	.byte	0x3f
	.zero		1


	//   ....[26]....
        /*022c*/ 	.word	0x00008b30
        /*0230*/ 	.word	0x00000005
        /*0234*/ 	.word	0x00000000
        /*0238*/ 	.short	0x010a
        /*023a*/ 	.byte	0x3f
	.zero		1


	//   ....[27]....
        /*023c*/ 	.word	0x00008c00
        /*0240*/ 	.word	0x00000015
        /*0244*/ 	.word	0x00000028
        /*0248*/ 	.short	0x010a
        /*024a*/ 	.byte	0x3f
	.zero		1


	//   ....[28]....
        /*024c*/ 	.word	0x00008cd0
        /*0250*/ 	.word	0x00000007
        /*0254*/ 	.word	0x00000000
        /*0258*/ 	.short	0x010a
        /*025a*/ 	.byte	0x3f
	.zero		1


	//   ....[29]....
        /*025c*/ 	.word	0x00008d20
        /*0260*/ 	.word	0x00000008
        /*0264*/ 	.word	0x00000000
        /*0268*/ 	.short	0x010a
        /*026a*/ 	.byte	0x3f
	.zero		1


	//   ....[30]....
        /*026c*/ 	.word	0x00008d70
        /*0270*/ 	.word	0x00000009
        /*0274*/ 	.word	0x00000000
        /*0278*/ 	.short	0x010a
        /*027a*/ 	.byte	0x3f
	.zero		1


	//   ....[31]....
        /*027c*/ 	.word	0x00008dc0
        /*0280*/ 	.word	0x00000006
        /*0284*/ 	.word	0x00000000
        /*0288*/ 	.short	0x010a
        /*028a*/ 	.byte	0x3f
	.zero		1


	//----- nvinfo : EIATTR_NUM_MBARRIERS
	.align		4
.L_35:
        /*028c*/ 	.byte	0x03, 0x38
        /*028e*/ 	.short	0x000c


	//----- nvinfo : EIATTR_EXIT_INSTR_OFFSETS
	.align		4
        /*0290*/ 	.byte	0x04, 0x1c
        /*0292*/ 	.short	(.L_37 - .L_36)


	//   ....[0]....
.L_36:
        /*0294*/ 	.word	0x00000a00


	//   ....[1]....
        /*0298*/ 	.word	0x00001220


	//   ....[2]....
        /*029c*/ 	.word	0x00007410


	//   ....[3]....
        /*02a0*/ 	.word	0x00007970


	//   ....[4]....
        /*02a4*/ 	.word	0x00008ad0


	//----- nvinfo : EIATTR_MAX_THREADS
	.align		4
.L_37:
        /*02a8*/ 	.byte	0x04, 0x05
        /*02aa*/ 	.short	(.L_39 - .L_38)
.L_38:
        /*02ac*/ 	.word	0x00000180
        /*02b0*/ 	.word	0x00000001
        /*02b4*/ 	.word	0x00000001


	//----- nvinfo : EIATTR_CRS_STACK_SIZE
	.align		4
.L_39:
        /*02b8*/ 	.byte	0x04, 0x1e
        /*02ba*/ 	.short	(.L_41 - .L_40)
.L_40:
        /*02bc*/ 	.word	0x00000000


	//----- nvinfo : EIATTR_CBANK_PARAM_SIZE
	.align		4
.L_41:
        /*02c0*/ 	.byte	0x03, 0x19
        /*02c2*/ 	.short	0x0470


	//----- nvinfo : EIATTR_PARAM_CBANK
	.align		4
        /*02c4*/ 	.byte	0x04, 0x0a
        /*02c6*/ 	.short	(.L_43 - .L_42)
	.align		4
.L_42:
        /*02c8*/ 	.word	index@(.nv.constant0._ZN7cutlass13device_kernelINS_4gemm6kernel13GemmUniversalIN4cute5tupleIJiiiiEEENS1_10collective13CollectiveMmaINS1_34MainloopSm90TmaGmmaWarpSpecializedILi5ENS5_IJNS4_1CILi2EEESB_NSA_ILi1EEEEEENS1_35KernelTmaWarpSpecializedCooperativeEEENS5_IJNSA_ILi256EEENSA_ILi64EEENSA_ILi32EEEEEENS_10bfloat16_tENS5_IJlSC_lEEESK_SL_NS4_8TiledMMAINS4_8MMA_AtomIJNS4_4SM904GMMA27MMA_64x64x16_F32BF16BF16_SSILNSP_5MajorE0ELSR_0ELNSP_7ScaleInE1ELSS_1EEEEEENS4_6LayoutINS5_IJSB_SC_SC_EEENS5_IJSC_NSA_ILi0EEESX_EEEEENS5_IJNS4_10UnderscoreES10_S10_EEEEENS4_23SM90_TMA_LOAD_MULTICASTENS4_14ComposedLayoutINS4_7SwizzleILi2ELi4ELi3EEENS4_18smem_ptr_flag_bitsILi16EEENSV_INS5_IJNSA_ILi8EEESI_EEENS5_IJSI_SC_EEEEEEEvNS4_8identityES13_S1D_vS1E_EENS_8epilogue10collective6detail29Sm90TmaWarpSpecializedAdapterINS1H_15DefaultEpilogueISK_SL_SL_NS1G_6thread17LinearCombinationISK_Li1EffLNS1L_9ScaleType4KindE0ELNS_15FloatRoundStyleE2ESK_EENS1_15EpilogueDefaultEEEEEvvEEEEvNT_6ParamsE)
        /*02cc*/ 	.short	0x0210
        /*02ce*/ 	.short	0x0470


	//----- nvinfo : EIATTR_SW_WAR
	.align		4
.L_43:
        /*02d0*/ 	.byte	0x04, 0x36
        /*02d2*/ 	.short	(.L_45 - .L_44)
.L_44:
        /*02d4*/ 	.word	0x00000008
.L_45:


//--------------------- .nv.callgraph             --------------------------
	.section	.nv.callgraph,"",@"SHT_CUDA_CALLGRAPH"
	.align	4
	.sectionentsize	8
	.align		4
        /*0000*/ 	.word	0x00000000
	.align		4
        /*0004*/ 	.word	0xffffffff
	.align		4
        /*0008*/ 	.word	index@(_ZN7cutlass13device_kernelINS_4gemm6kernel13GemmUniversalIN4cute5tupleIJiiiiEEENS1_10collective13CollectiveMmaINS1_34MainloopSm90TmaGmmaWarpSpecializedILi5ENS5_IJNS4_1CILi2EEESB_NSA_ILi1EEEEEENS1_35KernelTmaWarpSpecializedCooperativeEEENS5_IJNSA_ILi256EEENSA_ILi64EEENSA_ILi32EEEEEENS_10bfloat16_tENS5_IJlSC_lEEESK_SL_NS4_8TiledMMAINS4_8MMA_AtomIJNS4_4SM904GMMA27MMA_64x64x16_F32BF16BF16_SSILNSP_5MajorE0ELSR_0ELNSP_7ScaleInE1ELSS_1EEEEEENS4_6LayoutINS5_IJSB_SC_SC_EEENS5_IJSC_NSA_ILi0EEESX_EEEEENS5_IJNS4_10UnderscoreES10_S10_EEEEENS4_23SM90_TMA_LOAD_MULTICASTENS4_14ComposedLayoutINS4_7SwizzleILi2ELi4ELi3EEENS4_18smem_ptr_flag_bitsILi16EEENSV_INS5_IJNSA_ILi8EEESI_EEENS5_IJSI_SC_EEEEEEEvNS4_8identityES13_S1D_vS1E_EENS_8epilogue10collective6detail29Sm90TmaWarpSpecializedAdapterINS1H_15DefaultEpilogueISK_SL_SL_NS1G_6thread17LinearCombinationISK_Li1EffLNS1L_9ScaleType4KindE0ELNS_15FloatRoundStyleE2ESK_EENS1_15EpilogueDefaultEEEEEvvEEEEvNT_6ParamsE)
	.align		4
        /*000c*/ 	.word	index@(__assertfail)
	.align		4
        /*0010*/ 	.word	0x00000000
	.align		4
        /*0014*/ 	.word	0xfffffffe
	.align		4
        /*0018*/ 	.word	0x00000000
	.align		4
        /*001c*/ 	.word	0xfffffffd
	.align		4
        /*0020*/ 	.word	0x00000000
	.align		4
        /*0024*/ 	.word	0xfffffffc


//--------------------- .nv.constant4             --------------------------
	.section	.nv.constant4,"a",@progbits
	.align	8
	.align		8
.nv.constant4:
        /*0000*/ 	.dword	__assertfail
	.align		8
        /*0008*/ 	.dword	__unnamed_1
	.align		8
        /*0010*/ 	.dword	_ZN39_INTERNAL_360a3cb6_4_k_cu_0225c101_38964cuda3std3__45__cpo5beginE
	.align		8
        /*0018*/ 	.dword	_ZN39_INTERNAL_360a3cb6_4_k_cu_0225c101_38964cuda3std3__45__cpo3endE
	.align		8
        /*0020*/ 	.dword	_ZN39_INTERNAL_360a3cb6_4_k_cu_0225c101_38964cuda3std3__45__cpo6cbeginE
	.align		8
        /*0028*/ 	.dword	_ZN39_INTERNAL_360a3cb6_4_k_cu_0225c101_38964cuda3std3__45__cpo4cendE
	.align		8
        /*0030*/ 	.dword	_ZN39_INTERNAL_360a3cb6_4_k_cu_0225c101_38964cuda3std3__441_GLOBAL__N__360a3cb6_4_k_cu_0225c101_38966ignoreE
	.align		8
        /*0038*/ 	.dword	_ZN39_INTERNAL_360a3cb6_4_k_cu_0225c101_38964cuda3std3__419piecewise_constructE
	.align		8
        /*0040*/ 	.dword	_ZN39_INTERNAL_360a3cb6_4_k_cu_0225c101_38964cuda3std3__48in_placeE
	.align		8
        /*0048*/ 	.dword	_ZN39_INTERNAL_360a3cb6_4_k_cu_0225c101_38964cuda3std6ranges3__45__cpo4swapE
	.align		8
        /*0050*/ 	.dword	_ZN39_INTERNAL_360a3cb6_4_k_cu_0225c101_38964cuda3std6ranges3__45__cpo9iter_moveE
	.align		8
        /*0058*/ 	.dword	_ZN39_INTERNAL_360a3cb6_4_k_cu_0225c101_38964cute7productE
	.align		8
        /*0060*/ 	.dword	_ZN39_INTERNAL_360a3cb6_4_k_cu_0225c101_38964cute1_E
	.align		8
        /*0068*/ 	.dword	$str$22
	.align		8
        /*0070*/ 	.dword	$str$23


//--------------------- .text._ZN7cutlass13device_kernelINS_4gemm6kernel13GemmUniversalIN4cute5tupleIJiiiiEEENS1_10collective13CollectiveMmaINS1_34MainloopSm90TmaGmmaWarpSpecializedILi5ENS5_IJNS4_1CILi2EEESB_NSA_ILi1EEEEEENS1_35KernelTmaWarpSpecializedCooperativeEEENS5_IJNSA_ILi256EEENSA_ILi64EEENSA_ILi32EEEEEENS_10bfloat16_tENS5_IJlSC_lEEESK_SL_NS4_8TiledMMAINS4_8MMA_AtomIJNS4_4SM904GMMA27MMA_64x64x16_F32BF16BF16_SSILNSP_5MajorE0ELSR_0ELNSP_7ScaleInE1ELSS_1EEEEEENS4_6LayoutINS5_IJSB_SC_SC_EEENS5_IJSC_NSA_ILi0EEESX_EEEEENS5_IJNS4_10UnderscoreES10_S10_EEEEENS4_23SM90_TMA_LOAD_MULTICASTENS4_14ComposedLayoutINS4_7SwizzleILi2ELi4ELi3EEENS4_18smem_ptr_flag_bitsILi16EEENSV_INS5_IJNSA_ILi8EEESI_EEENS5_IJSI_SC_EEEEEEEvNS4_8identityES13_S1D_vS1E_EENS_8epilogue10collective6detail29Sm90TmaWarpSpecializedAdapterINS1H_15DefaultEpilogueISK_SL_SL_NS1G_6thread17LinearCombinationISK_Li1EffLNS1L_9ScaleType4KindE0ELNS_15FloatRoundStyleE2ESK_EENS1_15EpilogueDefaultEEEEEvvEEEEvNT_6ParamsE --------------------------
	.section	.text._ZN7cutlass13device_kernelINS_4gemm6kernel13GemmUniversalIN4cute5tupleIJiiiiEEENS1_10collective13CollectiveMmaINS1_34MainloopSm90TmaGmmaWarpSpecializedILi5ENS5_IJNS4_1CILi2EEESB_NSA_ILi1EEEEEENS1_35KernelTmaWarpSpecializedCooperativeEEENS5_IJNSA_ILi256EEENSA_ILi64EEENSA_ILi32EEEEEENS_10bfloat16_tENS5_IJlSC_lEEESK_SL_NS4_8TiledMMAINS4_8MMA_AtomIJNS4_4SM904GMMA27MMA_64x64x16_F32BF16BF16_SSILNSP_5MajorE0ELSR_0ELNSP_7ScaleInE1ELSS_1EEEEEENS4_6LayoutINS5_IJSB_SC_SC_EEENS5_IJSC_NSA_ILi0EEESX_EEEEENS5_IJNS4_10UnderscoreES10_S10_EEEEENS4_23SM90_TMA_LOAD_MULTICASTENS4_14ComposedLayoutINS4_7SwizzleILi2ELi4ELi3EEENS4_18smem_ptr_flag_bitsILi16EEENSV_INS5_IJNSA_ILi8EEESI_EEENS5_IJSI_SC_EEEEEEEvNS4_8identityES13_S1D_vS1E_EENS_8epilogue10collective6detail29Sm90TmaWarpSpecializedAdapterINS1H_15DefaultEpilogueISK_SL_SL_NS1G_6thread17LinearCombinationISK_Li1EffLNS1L_9ScaleType4KindE0ELNS_15FloatRoundStyleE2ESK_EENS1_15EpilogueDefaultEEEEEvvEEEEvNT_6ParamsE,"ax",@progbits
	.align	128
.text._ZN7cutlass13device_kernelINS_4gemm6kernel13GemmUniversalIN4cute5tupleIJiiiiEEENS1_10collective13CollectiveMmaINS1_34MainloopSm90TmaGmmaWarpSpecializedILi5ENS5_IJNS4_1CILi2EEESB_NSA_ILi1EEEEEENS1_35KernelTmaWarpSpecializedCooperativeEEENS5_IJNSA_ILi256EEENSA_ILi64EEENSA_ILi32EEEEEENS_10bfloat16_tENS5_IJlSC_lEEESK_SL_NS4_8TiledMMAINS4_8MMA_AtomIJNS4_4SM904GMMA27MMA_64x64x16_F32BF16BF16_SSILNSP_5MajorE0ELSR_0ELNSP_7ScaleInE1ELSS_1EEEEEENS4_6LayoutINS5_IJSB_SC_SC_EEENS5_IJSC_NSA_ILi0EEESX_EEEEENS5_IJNS4_10UnderscoreES10_S10_EEEEENS4_23SM90_TMA_LOAD_MULTICASTENS4_14ComposedLayoutINS4_7SwizzleILi2ELi4ELi3EEENS4_18smem_ptr_flag_bitsILi16EEENSV_INS5_IJNSA_ILi8EEESI_EEENS5_IJSI_SC_EEEEEEEvNS4_8identityES13_S1D_vS1E_EENS_8epilogue10collective6detail29Sm90TmaWarpSpecializedAdapterINS1H_15DefaultEpilogueISK_SL_SL_NS1G_6thread17LinearCombinationISK_Li1EffLNS1L_9ScaleType4KindE0ELNS_15FloatRoundStyleE2ESK_EENS1_15EpilogueDefaultEEEEEvvEEEEvNT_6ParamsE:
        .type           _ZN7cutlass13device_kernelINS_4gemm6kernel13GemmUniversalIN4cute5tupleIJiiiiEEENS1_10collective13CollectiveMmaINS1_34MainloopSm90TmaGmmaWarpSpecializedILi5ENS5_IJNS4_1CILi2EEESB_NSA_ILi1EEEEEENS1_35KernelTmaWarpSpecializedCooperativeEEENS5_IJNSA_ILi256EEENSA_ILi64EEENSA_ILi32EEEEEENS_10bfloat16_tENS5_IJlSC_lEEESK_SL_NS4_8TiledMMAINS4_8MMA_AtomIJNS4_4SM904GMMA27MMA_64x64x16_F32BF16BF16_SSILNSP_5MajorE0ELSR_0ELNSP_7ScaleInE1ELSS_1EEEEEENS4_6LayoutINS5_IJSB_SC_SC_EEENS5_IJSC_NSA_ILi0EEESX_EEEEENS5_IJNS4_10UnderscoreES10_S10_EEEEENS4_23SM90_TMA_LOAD_MULTICASTENS4_14ComposedLayoutINS4_7SwizzleILi2ELi4ELi3EEENS4_18smem_ptr_flag_bitsILi16EEENSV_INS5_IJNSA_ILi8EEESI_EEENS5_IJSI_SC_EEEEEEEvNS4_8identityES13_S1D_vS1E_EENS_8epilogue10collective6detail29Sm90TmaWarpSpecializedAdapterINS1H_15DefaultEpilogueISK_SL_SL_NS1G_6thread17LinearCombinationISK_Li1EffLNS1L_9ScaleType4KindE0ELNS_15FloatRoundStyleE2ESK_EENS1_15EpilogueDefaultEEEEEvvEEEEvNT_6ParamsE,@function
        .size           _ZN7cutlass13device_kernelINS_4gemm6kernel13GemmUniversalIN4cute5tupleIJiiiiEEENS1_10collective13CollectiveMmaINS1_34MainloopSm90TmaGmmaWarpSpecializedILi5ENS5_IJNS4_1CILi2EEESB_NSA_ILi1EEEEEENS1_35KernelTmaWarpSpecializedCooperativeEEENS5_IJNSA_ILi256EEENSA_ILi64EEENSA_ILi32EEEEEENS_10bfloat16_tENS5_IJlSC_lEEESK_SL_NS4_8TiledMMAINS4_8MMA_AtomIJNS4_4SM904GMMA27MMA_64x64x16_F32BF16BF16_SSILNSP_5MajorE0ELSR_0ELNSP_7ScaleInE1ELSS_1EEEEEENS4_6LayoutINS5_IJSB_SC_SC_EEENS5_IJSC_NSA_ILi0EEESX_EEEEENS5_IJNS4_10UnderscoreES10_S10_EEEEENS4_23SM90_TMA_LOAD_MULTICASTENS4_14ComposedLayoutINS4_7SwizzleILi2ELi4ELi3EEENS4_18smem_ptr_flag_bitsILi16EEENSV_INS5_IJNSA_ILi8EEESI_EEENS5_IJSI_SC_EEEEEEEvNS4_8identityES13_S1D_vS1E_EENS_8epilogue10collective6detail29Sm90TmaWarpSpecializedAdapterINS1H_15DefaultEpilogueISK_SL_SL_NS1G_6thread17LinearCombinationISK_Li1EffLNS1L_9ScaleType4KindE0ELNS_15FloatRoundStyleE2ESK_EENS1_15EpilogueDefaultEEEEEvvEEEEvNT_6ParamsE,(.L_x_197 - _ZN7cutlass13device_kernelINS_4gemm6kernel13GemmUniversalIN4cute5tupleIJiiiiEEENS1_10collective13CollectiveMmaINS1_34MainloopSm90TmaGmmaWarpSpecializedILi5ENS5_IJNS4_1CILi2EEESB_NSA_ILi1EEEEEENS1_35KernelTmaWarpSpecializedCooperativeEEENS5_IJNSA_ILi256EEENSA_ILi64EEENSA_ILi32EEEEEENS_10bfloat16_tENS5_IJlSC_lEEESK_SL_NS4_8TiledMMAINS4_8MMA_AtomIJNS4_4SM904GMMA27MMA_64x64x16_F32BF16BF16_SSILNSP_5MajorE0ELSR_0ELNSP_7ScaleInE1ELSS_1EEEEEENS4_6LayoutINS5_IJSB_SC_SC_EEENS5_IJSC_NSA_ILi0EEESX_EEEEENS5_IJNS4_10UnderscoreES10_S10_EEEEENS4_23SM90_TMA_LOAD_MULTICASTENS4_14ComposedLayoutINS4_7SwizzleILi2ELi4ELi3EEENS4_18smem_ptr_flag_bitsILi16EEENSV_INS5_IJNSA_ILi8EEESI_EEENS5_IJSI_SC_EEEEEEEvNS4_8identityES13_S1D_vS1E_EENS_8epilogue10collective6detail29Sm90TmaWarpSpecializedAdapterINS1H_15DefaultEpilogueISK_SL_SL_NS1G_6thread17LinearCombinationISK_Li1EffLNS1L_9ScaleType4KindE0ELNS_15FloatRoundStyleE2ESK_EENS1_15EpilogueDefaultEEEEEvvEEEEvNT_6ParamsE)
        .other          _ZN7cutlass13device_kernelINS_4gemm6kernel13GemmUniversalIN4cute5tupleIJiiiiEEENS1_10collective13CollectiveMmaINS1_34MainloopSm90TmaGmmaWarpSpecializedILi5ENS5_IJNS4_1CILi2EEESB_NSA_ILi1EEEEEENS1_35KernelTmaWarpSpecializedCooperativeEEENS5_IJNSA_ILi256EEENSA_ILi64EEENSA_ILi32EEEEEENS_10bfloat16_tENS5_IJlSC_lEEESK_SL_NS4_8TiledMMAINS4_8MMA_AtomIJNS4_4SM904GMMA27MMA_64x64x16_F32BF16BF16_SSILNSP_5MajorE0ELSR_0ELNSP_7ScaleInE1ELSS_1EEEEEENS4_6LayoutINS5_IJSB_SC_SC_EEENS5_IJSC_NSA_ILi0EEESX_EEEEENS5_IJNS4_10UnderscoreES10_S10_EEEEENS4_23SM90_TMA_LOAD_MULTICASTENS4_14ComposedLayoutINS4_7SwizzleILi2ELi4ELi3EEENS4_18smem_ptr_flag_bitsILi16EEENSV_INS5_IJNSA_ILi8EEESI_EEENS5_IJSI_SC_EEEEEEEvNS4_8identityES13_S1D_vS1E_EENS_8epilogue10collective6detail29Sm90TmaWarpSpecializedAdapterINS1H_15DefaultEpilogueISK_SL_SL_NS1G_6thread17LinearCombinationISK_Li1EffLNS1L_9ScaleType4KindE0ELNS_15FloatRoundStyleE2ESK_EENS1_15EpilogueDefaultEEEEEvvEEEEvNT_6ParamsE,@"STO_CUDA_ENTRY STV_DEFAULT"
_ZN7cutlass13device_kernelINS_4gemm6kernel13GemmUniversalIN4cute5tupleIJiiiiEEENS1_10collective13CollectiveMmaINS1_34MainloopSm90TmaGmmaWarpSpecializedILi5ENS5_IJNS4_1CILi2EEESB_NSA_ILi1EEEEEENS1_35KernelTmaWarpSpecializedCooperativeEEENS5_IJNSA_ILi256EEENSA_ILi64EEENSA_ILi32EEEEEENS_10bfloat16_tENS5_IJlSC_lEEESK_SL_NS4_8TiledMMAINS4_8MMA_AtomIJNS4_4SM904GMMA27MMA_64x64x16_F32BF16BF16_SSILNSP_5MajorE0ELSR_0ELNSP_7ScaleInE1ELSS_1EEEEEENS4_6LayoutINS5_IJSB_SC_SC_EEENS5_IJSC_NSA_ILi0EEESX_EEEEENS5_IJNS4_10UnderscoreES10_S10_EEEEENS4_23SM90_TMA_LOAD_MULTICASTENS4_14ComposedLayoutINS4_7SwizzleILi2ELi4ELi3EEENS4_18smem_ptr_flag_bitsILi16EEENSV_INS5_IJNSA_ILi8EEESI_EEENS5_IJSI_SC_EEEEEEEvNS4_8identityES13_S1D_vS1E_EENS_8epilogue10collective6detail29Sm90TmaWarpSpecializedAdapterINS1H_15DefaultEpilogueISK_SL_SL_NS1G_6thread17LinearCombinationISK_Li1EffLNS1L_9ScaleType4KindE0ELNS_15FloatRoundStyleE2ESK_EENS1_15EpilogueDefaultEEEEEvvEEEEvNT_6ParamsE:
[----:B------:R-:W0:Y:S01]  /*0000*/  LDC R1, c[0x0][0x28] ;  /* 0x00000a00ff017b82 */ /* 0x000e220000000800 */
[----:B------:R-:W1:Y:S01]  /*0010*/  S2R R98, SR_TID.X ;  /* 0x0000000000627919 */ /* 0x000e620000002100 */
[----:B------:R-:W-:Y:S01]  /*0020*/  ELECT P0, URZ, PT ;  /* 0x00000000003f782f */ /* 0x000fe20003800000 */
[----:B------:R-:W-:Y:S01]  /*0030*/  BSSY B0, `(.L_x_0) ;  /* 0x000000f000007945 */ /* 0x000fe20003800000 */
[--C-:B-1----:R-:W-:Y:S02]  /*0040*/  SHF.R.U32.HI R0, RZ, 0x5, R98.reuse ;  /* 0x00000005ff007819 */ /* 0x102fe40000011662 */
[----:B------:R-:W-:-:S03]  /*0050*/  SHF.R.U32.HI R7, RZ, 0x7, R98 ;  /* 0x00000007ff077819 */ /* 0x000fc60000011662 */
[----:B------:R-:W1:Y:S04]  /*0060*/  SHFL.IDX PT, R3, R0, RZ, 0x1f ;  /* 0x00001fff00037589 */ /* 0x000e6800000e0000 */
[----:B------:R2:W3:Y:S01]  /*0070*/  SHFL.IDX PT, R2, R7, RZ, 0x1f ;  /* 0x00001fff07027589 */ /* 0x0004e200000e0000 */
[----:B-1----:R-:W-:-:S13]  /*0080*/  ISETP.NE.OR P0, PT, R3, RZ, !P0 ;  /* 0x000000ff0300720c */ /* 0x002fda0004705670 */
[----:B0-23--:R-:W-:Y:S05]  /*0090*/  @P0 BRA `(.L_x_1) ;  /* 0x0000000000200947 */ /* 0x00dfea0003800000 */
[----:B------:R-:W-:Y:S02]  /*00a0*/  ULDC.64 UR4, c[0x0][0x198] ;  /* 0x0000660000047ab9 */ /* 0x000fe40000000a00 */
[----:B------:R-:W-:Y:S02]  /*00b0*/  UIADD3 UR6, UP0, UR4, 0xf0, URZ ;  /* 0x000000f004067890 */ /* 0x000fe4000ff1e03f */
[----:B------:R-:W-:Y:S02]  /*00c0*/  UIADD3 UR4, UP1, UR4, 0x1f0, URZ ;  /* 0x000001f004047890 */ /* 0x000fe4000ff3e03f */
[----:B------:R-:W-:Y:S02]  /*00d0*/  UIADD3.X UR7, URZ, UR5, URZ, UP0, !UPT ;  /* 0x000000053f077290 */ /* 0x000fe400087fe43f */
[----:B------:R-:W-:-:S07]  /*00e0*/  UIADD3.X UR5, URZ, UR5, URZ, UP1, !UPT ;  /* 0x000000053f057290 */ /* 0x000fce0008ffe43f */
[----:B------:R0:W-:Y:S02]  /*00f0*/  UTMACCTL.PF [UR6] ;  /* 0x00000000060079b9 */ /* 0x0001e40008040000 */
[----:B------:R0:W-:Y:S02]  /*0100*/  UTMACCTL.PF [UR4] ;  /* 0x00000000040079b9 */ /* 0x0001e40008040000 */
[----:B0-----:R-:W-:Y:S01]  /*0110*/  NOP ;  /* 0x0000000000007918 */ /* 0x001fe20000000000 */
.L_x_1:
[----:B------:R-:W-:Y:S05]  /*0120*/  BSYNC B0 ;  /* 0x0000000000007941 */ /* 0x000fea0003800000 */
.L_x_0:
[----:B------:R-:W0:Y:S02]  /*0130*/  SHFL.IDX PT, R5, R0, RZ, 0x1f ;  /* 0x00001fff00057589 */ /* 0x000e2400000e0000 */
[----:B0-----:R-:W-:-:S13]  /*0140*/  ISETP.NE.AND P0, PT, R5, RZ, PT ;  /* 0x000000ff0500720c */ /* 0x001fda0003f05270 */
[----:B------:R-:W-:Y:S05]  /*0150*/  @P0 BRA `(.L_x_2) ;  /* 0x0000000000600947 */ /* 0x000fea0003800000 */
[----:B------:R-:W0:Y:S01]  /*0160*/  S2UR UR8, SR_CgaCtaId ;  /* 0x00000000000879c3 */ /* 0x000e220000008800 */
[----:B------:R-:W-:Y:S01]  /*0170*/  UMOV UR4, 0x400 ;  /* 0x0000040000047882 */ /* 0x000fe20000000000 */
[----:B------:R-:W-:Y:S01]  /*0180*/  UMOV UR5, 0x1 ;  /* 0x0000000100057882 */ /* 0x000fe20000000000 */
[----:B------:R-:W-:Y:S01]  /*0190*/  UMOV UR6, 0x6 ;  /* 0x0000000600067882 */ /* 0x000fe20000000000 */
[----:B------:R-:W-:Y:S01]  /*01a0*/  ELECT P0, URZ, PT ;  /* 0x00000000003f782f */ /* 0x000fe20003800000 */
[----:B------:R-:W-:-:S04]  /*01b0*/  UIADD3 UR6, -UR6, 0x100000, URZ ;  /* 0x0010000006067890 */ /* 0x000fc8000fffe13f */
[----:B------:R-:W-:Y:S02]  /*01c0*/  USHF.L.U32 UR7, UR6, 0xb, URZ ;  /* 0x0000000b06077899 */ /* 0x000fe4000800063f */
[----:B------:R-:W-:Y:S02]  /*01d0*/  USHF.L.U32 UR6, UR6, 0x1, URZ ;  /* 0x0000000106067899 */ /* 0x000fe4000800063f */
[----:B0-----:R-:W-:Y:S02]  /*01e0*/  ULEA UR8, UR8, UR4, 0x18 ;  /* 0x0000000408087291 */ /* 0x001fe4000f8ec03f */
[----:B------:R-:W-:-:S04]  /*01f0*/  UIADD3 UR4, -UR5, 0x100000, URZ ;  /* 0x0010000005047890 */ /* 0x000fc8000fffe13f */
[----:B------:R-:W-:Y:S02]  /*0200*/  USHF.L.U32 UR5, UR4, 0xb, URZ ;  /* 0x0000000b04057899 */ /* 0x000fe4000800063f */
[----:B------:R-:W-:Y:S01]  /*0210*/  USHF.L.U32 UR4, UR4, 0x1, URZ ;  /* 0x0000000104047899 */ /* 0x000fe2000800063f */
[----:B------:R-:W0:Y:S11]  /*0220*/  FENCE.VIEW.ASYNC.S ;  /* 0x00000000000073c6 */ /* 0x000e360000000000 */
[----:B0-----:R0:W1:Y:S01]  /*0230*/  SYNCS.EXCH.64 URZ, [UR8], UR4 ;  /* 0x00000004083f75b2 */ /* 0x0010620008000100 */
[----:B------:R0:W2:Y:S01]  /*0240*/  SYNCS.EXCH.64 URZ, [UR8+0x28], UR6 ;  /* 0x00002806083f75b2 */ /* 0x0000a20008000100 */
[----:B------:R0:W3:Y:S01]  /*0250*/  SYNCS.EXCH.64 URZ, [UR8+0x8], UR4 ;  /* 0x00000804083f75b2 */ /* 0x0000e20008000100 */
[----:B------:R0:W4:Y:S01]  /*0260*/  SYNCS.EXCH.64 URZ, [UR8+0x30], UR6 ;  /* 0x00003006083f75b2 */ /* 0x0001220008000100 */
[----:B------:R0:W0:Y:S01]  /*0270*/  SYNCS.EXCH.64 URZ, [UR8+0x10], UR4 ;  /* 0x00001004083f75b2 */ /* 0x0000220008000100 */
[----:B------:R0:W0:Y:S01]  /*0280*/  SYNCS.EXCH.64 URZ, [UR8+0x38], UR6 ;  /* 0x00003806083f75b2 */ /* 0x0000220008000100 */
[----:B------:R0:W0:Y:S01]  /*0290*/  SYNCS.EXCH.64 URZ, [UR8+0x18], UR4 ;  /* 0x00001804083f75b2 */ /* 0x0000220008000100 */
[----:B------:R0:W0:Y:S01]  /*02a0*/  SYNCS.EXCH.64 URZ, [UR8+0x40], UR6 ;  /* 0x00004006083f75b2 */ /* 0x0000220008000100 */
[----:B------:R0:W0:Y:S01]  /*02b0*/  SYNCS.EXCH.64 URZ, [UR8+0x20], UR4 ;  /* 0x00002004083f75b2 */ /* 0x0000220008000100 */
[----:B------:R0:W0:Y:S01]  /*02c0*/  SYNCS.EXCH.64 URZ, [UR8+0x48], UR6 ;  /* 0x00004806083f75b2 */ /* 0x0000220008000100 */
[----:B------:R-:W-:Y:S01]  /*02d0*/  NOP ;  /* 0x0000000000007918 */ /* 0x000fe20000000000 */
.L_x_2:
[----:B------:R-:W-:Y:S01]  /*02e0*/  SHF.R.S32.HI R9, RZ, 0x1f, R98 ;  /* 0x0000001fff097819 */ /* 0x000fe20000011462 */
[----:B------:R-:W5:Y:S01]  /*02f0*/  SHFL.IDX PT, R0, R0, RZ, 0x1f ;  /* 0x00001fff00007589 */ /* 0x000f6200000e0000 */
[----:B0-----:R-:W0:Y:S01]  /*0300*/  S2UR UR8, SR_CTAID.X ;  /* 0x00000000000879c3 */ /* 0x001e220000002500 */
[----:B------:R-:W-:Y:S02]  /*0310*/  ELECT P0, URZ, PT ;  /* 0x00000000003f782f */ /* 0x000fe40003800000 */
[----:B------:R-:W-:Y:S01]  /*0320*/  LEA.HI R9, R9, R98, RZ, 0x7 ;  /* 0x0000006209097211 */ /* 0x000fe200078f38ff */
[----:B------:R-:W1:Y:S01]  /*0330*/  S2R R4, SR_CTAID.Y ;  /* 0x0000000000047919 */ /* 0x000e620000002600 */
[----:B------:R-:W-:Y:S01]  /*0340*/  SHF.R.S32.HI R6, RZ, 0x1f, R5 ;  /* 0x0000001fff067819 */ /* 0x000fe20000011405 */
[----:B------:R-:W-:Y:S01]  /*0350*/  ULDC UR4, c[0x0][0x150] ;  /* 0x0000540000047ab9 */ /* 0x000fe20000000800 */
[----:B------:R-:W-:Y:S01]  /*0360*/  LOP3.LUT R9, R9, 0xffffff80, RZ, 0xc0, !PT ;  /* 0xffffff8009097812 */ /* 0x000fe200078ec0ff */
[----:B------:R-:W-:Y:S01]  /*0370*/  NOP ;  /* 0x0000000000007918 */ /* 0x000fe20000000000 */
[----:B------:R-:W-:Y:S01]  /*0380*/  LEA.HI R6, R6, R5, RZ, 0x2 ;  /* 0x0000000506067211 */ /* 0x000fe200078f10ff */
[----:B------:R-:W2:Y:S01]  /*0390*/  LDC R11, c[0x0][0x144] ;  /* 0x00005100ff0b7b82 */ /* 0x000ea20000000800 */
[----:B------:R-:W-:Y:S01]  /*03a0*/  NOP ;  /* 0x0000000000007918 */ /* 0x000fe20000000000 */
[----:B------:R-:W-:Y:S01]  /*03b0*/  IMAD.IADD R8, R98, 0x1, -R9 ;  /* 0x0000000162087824 */ /* 0x000fe200078e0a09 */
[----:B------:R-:W-:Y:S01]  /*03c0*/  LOP3.LUT R6, R6, 0x3ffffffc, RZ, 0xc0, !PT ;  /* 0x3ffffffc06067812 */ /* 0x000fe200078ec0ff */
[----:B------:R-:W-:Y:S01]  /*03d0*/  IMAD.MOV.U32 R22, RZ, RZ, 0x1 ;  /* 0x00000001ff167424 */ /* 0x000fe200078e00ff */
[----:B------:R-:W-:-:S02]  /*03e0*/  ISETP.NE.AND P3, PT, R2, RZ, PT ;  /* 0x000000ff0200720c */ /* 0x000fc40003f65270 */
[----:B------:R-:W-:Y:S01]  /*03f0*/  SHF.R.S32.HI R9, RZ, 0x1f, R8 ;  /* 0x0000001fff097819 */ /* 0x000fe20000011408 */
[----:B------:R-:W-:Y:S01]  /*0400*/  IMAD.IADD R6, R5, 0x1, -R6 ;  /* 0x0000000105067824 */ /* 0x000fe200078e0a06 */
[----:B------:R-:W3:Y:S02]  /*0410*/  LDC R13, c[0x0][0x140] ;  /* 0x00005000ff0d7b82 */ /* 0x000ee40000000800 */
[----:B------:R-:W-:Y:S02]  /*0420*/  LEA.HI R9, R9, R8, RZ, 0x3 ;  /* 0x0000000809097211 */ /* 0x000fe400078f18ff */
[----:B-----5:R-:W-:Y:S02]  /*0430*/  ISETP.NE.OR P0, PT, R0, RZ, !P0 ;  /* 0x000000ff0000720c */ /* 0x020fe40004705670 */
[----:B------:R-:W-:Y:S02]  /*0440*/  SHF.R.S32.HI R0, RZ, 0x3, R9 ;  /* 0x00000003ff007819 */ /* 0x000fe40000011409 */
[----:B0-----:R-:W-:-:S02]  /*0450*/  I2FP.F32.U32 R10, UR8 ;  /* 0x00000008000a7c45 */ /* 0x001fc40008201000 */
[----:B------:R-:W-:-:S03]  /*0460*/  SHF.R.S32.HI R9, RZ, 0x1f, R9 ;  /* 0x0000001fff097819 */ /* 0x000fc60000011409 */
[----:B------:R-:W-:Y:S01]  /*0470*/  FMUL R10, R10, UR4 ;  /* 0x000000040a0a7c20 */ /* 0x000fe20008400000 */
[----:B------:R-:W-:Y:S01]  /*0480*/  LEA.HI R9, R9, R0, RZ, 0x2 ;  /* 0x0000000009097211 */ /* 0x000fe200078f10ff */
[----:B------:R-:W-:Y:S01]  /*0490*/  ULDC UR4, c[0x0][0x154] ;  /* 0x0000550000047ab9 */ /* 0x000fe20000000800 */
[----:B-1----:R-:W-:Y:S01]  /*04a0*/  I2FP.F32.U32 R12, R4 ;  /* 0x00000004000c7245 */ /* 0x002fe20000201000 */
[----:B------:R-:W-:Y:S01]  /*04b0*/  VOTEU.ALL UP0, P0 ;  /* 0x00000000003f7886 */ /* 0x000fe20000000000 */
[----:B------:R-:W-:Y:S01]  /*04c0*/  LOP3.LUT R9, R9, 0xfffffffc, RZ, 0xc0, !PT ;  /* 0xfffffffc09097812 */ /* 0x000fe200078ec0ff */
[----:B------:R-:W0:Y:S01]  /*04d0*/  F2I.U32.TRUNC.NTZ R10, R10 ;  /* 0x0000000a000a7305 */ /* 0x000e22000020f000 */
[----:B------:R-:W-:Y:S01]  /*04e0*/  VOTEU.ALL UP1, P0 ;  /* 0x00000000003f7886 */ /* 0x000fe20000020000 */
[----:B------:R-:W-:Y:S01]  /*04f0*/  FMUL R12, R12, UR4 ;  /* 0x000000040c0c7c20 */ /* 0x000fe20008400000 */
[----:B------:R-:W1:Y:S01]  /*0500*/  @!UP0 S2UR UR7, SR_CgaCtaId ;  /* 0x00000000000789c3 */ /* 0x000e620000008800 */
[----:B------:R-:W-:Y:S01]  /*0510*/  IMAD.IADD R9, R0, 0x1, -R9 ;  /* 0x0000000100097824 */ /* 0x000fe200078e0a09 */
[----:B------:R-:W-:Y:S01]  /*0520*/  SHF.R.S32.HI R0, RZ, 0x1f, R3 ;  /* 0x0000001fff007819 */ /* 0x000fe20000011403 */
[----:B------:R-:W-:Y:S01]  /*0530*/  UMOV UR4, 0x20 ;  /* 0x0000002000047882 */ /* 0x000fe20000000000 */
[----:B------:R-:W-:Y:S01]  /*0540*/  @!UP0 UMOV UR6, 0x400 ;  /* 0x0000040000068882 */ /* 0x000fe20000000000 */
[----:B------:R-:W-:Y:S01]  /*0550*/  IMAD R19, R6, 0x4, R9 ;  /* 0x0000000406137824 */ /* 0x000fe200078e0209 */
[----:B------:R-:W5:Y:S01]  /*0560*/  F2I.U32.TRUNC.NTZ R12, R12 ;  /* 0x0000000c000c7305 */ /* 0x000f62000020f000 */
[----:B------:R-:W-:Y:S01]  /*0570*/  LEA.HI R0, R0, R3, RZ, 0x2 ;  /* 0x0000000300007211 */ /* 0x000fe200078f10ff */
[----:B------:R-:W4:Y:S01]  /*0580*/  LDC R9, c[0x0][0x148] ;  /* 0x00005200ff097b82 */ /* 0x000f220000000800 */
[----:B------:R-:W-:-:S04]  /*0590*/  @!UP0 UIADD3 UR4, -UR4, 0x100000, URZ ;  /* 0x0010000004048890 */ /* 0x000fc8000fffe13f */
[----:B------:R-:W-:Y:S02]  /*05a0*/  @!UP0 USHF.L.U32 UR5, UR4, 0xb, URZ ;  /* 0x0000000b04058899 */ /* 0x000fe4000800063f */
[----:B------:R-:W-:Y:S01]  /*05b0*/  @!UP0 USHF.L.U32 UR4, UR4, 0x1, URZ ;  /* 0x0000000104048899 */ /* 0x000fe2000800063f */
[----:B------:R-:W-:Y:S01]  /*05c0*/  LEA.HI R6, R19, R19, RZ, 0x1 ;  /* 0x0000001313067211 */ /* 0x000fe200078f08ff */
[----:B0-----:R-:W-:Y:S01]  /*05d0*/  IMAD.MOV R14, RZ, RZ, -R10 ;  /* 0x000000ffff0e7224 */ /* 0x001fe200078e0a0a */
[----:B------:R-:W-:Y:S02]  /*05e0*/  LOP3.LUT R0, R0, 0xfffffffc, RZ, 0xc0, !PT ;  /* 0xfffffffc00007812 */ /* 0x000fe400078ec0ff */
[----:B------:R-:W-:Y:S01]  /*05f0*/  LOP3.LUT R10, R6, 0xfffffffe, RZ, 0xc0, !PT ;  /* 0xfffffffe060a7812 */ /* 0x000fe200078ec0ff */
[----:B--2---:R-:W-:Y:S01]  /*0600*/  IMAD R6, R11, R14, UR8 ;  /* 0x000000080b067e24 */ /* 0x004fe2000f8e020e */
[----:B---3--:R-:W-:Y:S01]  /*0610*/  ISETP.EQ.U32.AND P2, PT, R13, 0x1, PT ;  /* 0x000000010d00780c */ /* 0x008fe20003f42070 */
[----:B------:R-:W-:-:S02]  /*0620*/  IMAD.IADD R3, R3, 0x1, -R0 ;  /* 0x0000000103037824 */ /* 0x000fc400078e0a00 */
[C---:B------:R-:W-:Y:S02]  /*0630*/  IMAD.IADD R11, R19.reuse, 0x1, -R10 ;  /* 0x00000001130b7824 */ /* 0x040fe400078e0a0a */
[----:B------:R-:W-:Y:S01]  /*0640*/  IMAD.SHL.U32 R10, R19, 0x4, RZ ;  /* 0x00000004130a7824 */ /* 0x000fe200078e00ff */
[----:B------:R-:W-:Y:S01]  /*0650*/  ISETP.NE.AND P1, PT, R3, 0x3, PT ;  /* 0x000000030300780c */ /* 0x000fe20003f25270 */
[----:B-----5:R-:W-:Y:S01]  /*0660*/  IMAD.MOV R24, RZ, RZ, -R12 ;  /* 0x000000ffff187224 */ /* 0x020fe200078e0a0c */
[----:B------:R-:W-:Y:S01]  /*0670*/  ISETP.NE.AND P4, PT, R11, R6, PT ;  /* 0x000000060b00720c */ /* 0x000fe20003f85270 */
[----:B-1----:R-:W-:Y:S01]  /*0680*/  @!UP0 ULEA UR6, UR7, UR6, 0x18 ;  /* 0x0000000607068291 */ /* 0x002fe2000f8ec03f */
[----:B------:R-:W-:Y:S01]  /*0690*/  LOP3.LUT R19, R19, 0xc, R10, 0x78, !PT ;  /* 0x0000000c13137812 */ /* 0x000fe200078e780a */
[----:B------:R-:W-:Y:S01]  /*06a0*/  VOTEU.ALL UP0, P0 ;  /* 0x00000000003f7886 */ /* 0x000fe20000000000 */
[----:B------:R-:W-:Y:S01]  /*06b0*/  LOP3.LUT P0, RZ, R8, 0x7, RZ, 0xc0, !PT ;  /* 0x0000000708ff7812 */ /* 0x000fe2000780c0ff */
[----:B------:R-:W-:Y:S01]  /*06c0*/  VIADD R8, R2, 0xffffffff ;  /* 0xffffffff02087836 */ /* 0x000fe20000000000 */
[----:B------:R-:W-:Y:S01]  /*06d0*/  ISETP.EQ.OR P1, PT, R3, RZ, !P1 ;  /* 0x000000ff0300720c */ /* 0x000fe20004f22670 */
[----:B----4-:R-:W-:Y:S01]  /*06e0*/  IMAD R11, R9, R24, R4 ;  /* 0x00000018090b7224 */ /* 0x010fe200078e0204 */
[----:B------:R-:W-:-:S02]  /*06f0*/  ISETP.LT.U32.AND P0, PT, R19, 0x4, !P0 ;  /* 0x000000041300780c */ /* 0x000fc40004701070 */
[----:B------:R-:W-:Y:S02]  /*0700*/  ISETP.EQ.AND P1, PT, R2, RZ, P1 ;  /* 0x000000ff0200720c */ /* 0x000fe40000f22270 */
[----:B------:R-:W-:Y:S01]  /*0710*/  ISETP.GE.U32.AND P6, PT, R8, 0x2, PT ;  /* 0x000000020800780c */ /* 0x000fe20003fc6070 */
[----:B------:R-:W0:Y:S02]  /*0720*/  FENCE.VIEW.ASYNC.S ;  /* 0x00000000000073c6 */ /* 0x000e240000000000 */
[----:B0-----:R0:W1:Y:S01]  /*0730*/  @!UP0 SYNCS.EXCH.64 URZ, [UR6+0x60], UR4 ;  /* 0x00006004063f85b2 */ /* 0x0010620008000100 */
[----:B------:R-:W-:Y:S02]  /*0740*/  @P4 LEA.HI R0, R19, R19, RZ, 0x1 ;  /* 0x0000001313004211 */ /* 0x000fe400078f08ff */
[----:B------:R-:W-:Y:S02]  /*0750*/  SEL R18, RZ, 0x1, !P1 ;  /* 0x00000001ff127807 */ /* 0x000fe40004800000 */
[----:B------:R-:W-:-:S02]  /*0760*/  @P4 SHF.R.S32.HI R0, RZ, 0x1, R0 ;  /* 0x00000001ff004819 */ /* 0x000fc40000011400 */
[----:B------:R-:W-:Y:S02]  /*0770*/  SEL R18, R18, 0x2, P6 ;  /* 0x0000000212127807 */ /* 0x000fe40003000000 */
[----:B------:R-:W-:Y:S02]  /*0780*/  @P4 ISETP.NE.AND P5, PT, R0, R11, PT ;  /* 0x0000000b0000420c */ /* 0x000fe40003fa5270 */
[----:B------:R-:W-:Y:S02]  /*0790*/  SEL R11, RZ, 0x1, !P0 ;  /* 0x00000001ff0b7807 */ /* 0x000fe40004000000 */
[----:B------:R-:W-:Y:S02]  /*07a0*/  @P4 SEL R22, RZ, 0x1, P5 ;  /* 0x00000001ff164807 */ /* 0x000fe40002800000 */
[----:B------:R-:W-:Y:S01]  /*07b0*/  LOP3.LUT R0, R98, 0x7f, RZ, 0xc0, !PT ;  /* 0x0000007f62007812 */ /* 0x000fe200078ec0ff */
[----:B------:R0:W2:Y:S01]  /*07c0*/  @!UP1 SYNCS.EXCH.64 URZ, [UR6+0x68], UR4 ;  /* 0x00006804063f95b2 */ /* 0x0000a20008000100 */
[----:B------:R-:W-:Y:S01]  /*07d0*/  LOP3.LUT R22, R22, R11, RZ, 0xc0, !PT ;  /* 0x0000000b16167212 */ /* 0x000fe200078ec0ff */
[----:B------:R-:W-:Y:S01]  /*07e0*/  NOP ;  /* 0x0000000000007918 */ /* 0x000fe20000000000 */
[----:B------:R-:W-:Y:S05]  /*07f0*/  @!P2 BRA `(.L_x_3) ;  /* 0x000000000008a947 */ /* 0x000fea0003800000 */
[----:B-12---:R-:W-:Y:S01]  /*0800*/  UCGABAR_ARV ;  /* 0x00000000000079c7 */ /* 0x006fe20008000000 */
[----:B------:R-:W-:Y:S05]  /*0810*/  BRA `(.L_x_4) ;  /* 0x0000000000047947 */ /* 0x000fea0003800000 */
.L_x_3:
[----:B-12---:R-:W-:Y:S01]  /*0820*/  NOP ;  /* 0x0000000000007918 */ /* 0x006fe20000000000 */
.L_x_4:
[----:B------:R-:W1:Y:S01]  /*0830*/  LDC R2, c[0x0][0x65c] ;  /* 0x00019700ff027b82 */ /* 0x000e620000000800 */
[----:B------:R-:W-:Y:S01]  /*0840*/  LOP3.LUT R5, R5, 0xfffff7ff, RZ, 0xc0, !PT ;  /* 0xfffff7ff05057812 */ /* 0x000fe200078ec0ff */
[----:B------:R-:W-:Y:S02]  /*0850*/  IMAD.U32 R10, RZ, RZ, UR8 ;  /* 0x00000008ff0a7e24 */ /* 0x000fe4000f8e00ff */
[----:B------:R-:W-:Y:S01]  /*0860*/  IMAD.MOV.U32 R11, RZ, RZ, RZ ;  /* 0x000000ffff0b7224 */ /* 0x000fe200078e00ff */
[----:B-1----:R-:W-:-:S13]  /*0870*/  ISETP.NE.AND P1, PT, R2, 0x1, PT ;  /* 0x000000010200780c */ /* 0x002fda0003f25270 */
[----:B------:R-:W1:Y:S01]  /*0880*/  @P1 LDC R17, c[0x0][0x10] ;  /* 0x00000400ff111b82 */ /* 0x000e620000000800 */
[----:B------:R-:W-:Y:S01]  /*0890*/  @P1 LOP3.LUT R5, R5, 0x800, RZ, 0xfc, !PT ;  /* 0x0000080005051812 */ /* 0x000fe200078efcff */
[----:B------:R-:W-:Y:S02]  /*08a0*/  @P1 IMAD.MOV.U32 R5, RZ, RZ, RZ ;  /* 0x000000ffff051224 */ /* 0x000fe400078e00ff */
[----:B------:R-:W-:-:S04]  /*08b0*/  @P1 IMAD.MOV.U32 R15, RZ, RZ, RZ ;  /* 0x000000ffff0f1224 */ /* 0x000fc800078e00ff */
[----:B------:R-:W2:Y:S01]  /*08c0*/  @!P1 LDC R13, c[0x0][0xc] ;  /* 0x00000300ff0d9b82 */ /* 0x000ea20000000800 */
[----:B0-----:R-:W-:Y:S01]  /*08d0*/  ULDC UR4, c[0x0][0xc] ;  /* 0x0000030000047ab9 */ /* 0x001fe20000000800 */
[----:B------:R-:W-:Y:S01]  /*08e0*/  ULDC UR5, c[0x0][0x10] ;  /* 0x0000040000057ab9 */ /* 0x000fe20000000800 */
[----:B------:R-:W-:Y:S01]  /*08f0*/  ULDC UR6, c[0x0][0x14] ;  /* 0x0000050000067ab9 */ /* 0x000fe20000000800 */
[----:B------:R-:W-:-:S04]  /*0900*/  UIMAD.WIDE.U32 UR4, UR4, UR5, URZ ;  /* 0x00000005040472a5 */ /* 0x000fc8000f8e003f */
[----:B------:R-:W-:Y:S02]  /*0910*/  UIMAD.WIDE.U32 UR36, UR4, UR6, URZ ;  /* 0x00000006042472a5 */ /* 0x000fe4000f8e003f */
[----:B------:R-:W-:-:S04]  /*0920*/  UIMAD UR42, UR5, UR6, URZ ;  /* 0x00000006052a72a4 */ /* 0x000fc8000f8e023f */
[----:B------:R-:W-:Y:S01]  /*0930*/  UIADD3 UR42, UR37, UR42, URZ ;  /* 0x0000002a252a7290 */ /* 0x000fe2000fffe03f */
[----:B-1----:R-:W-:-:S04]  /*0940*/  @P1 IMAD.WIDE.U32 R16, R17, UR8, R4 ;  /* 0x0000000811101c25 */ /* 0x002fc8000f8e0004 */
[----:B------:R-:W-:Y:S02]  /*0950*/  @P1 IMAD.IADD R17, R17, 0x1, R15 ;  /* 0x0000000111111824 */ /* 0x000fe400078e020f */
[----:B--2---:R-:W-:-:S04]  /*0960*/  @!P1 IMAD.WIDE.U32 R10, R4, R13, R10 ;  /* 0x0000000d040a9225 */ /* 0x004fc800078e000a */
[----:B------:R-:W-:Y:S02]  /*0970*/  @!P1 IMAD.MOV.U32 R16, RZ, RZ, R10 ;  /* 0x000000ffff109224 */ /* 0x000fe400078e000a */
[----:B------:R-:W-:Y:S01]  /*0980*/  @!P1 IMAD.MOV.U32 R17, RZ, RZ, R11 ;  /* 0x000000ffff119224 */ /* 0x000fe200078e000b */
[----:B------:R-:W-:Y:S06]  /*0990*/  @!P2 BRA `(.L_x_5) ;  /* 0x00000000000ca947 */ /* 0x000fec0003800000 */
[----:B------:R-:W-:Y:S01]  /*09a0*/  UCGABAR_WAIT ;  /* 0x0000000000007dc7 */ /* 0x000fe20008000000 */
[----:B------:R-:W-:Y:S01]  /*09b0*/  CCTL.IVALL ;  /* 0x00000000ff00798f */ /* 0x000fe20002000000 */
[----:B------:R-:W-:Y:S05]  /*09c0*/  BRA `(.L_x_6) ;  /* 0x0000000000047947 */ /* 0x000fea0003800000 */
.L_x_5:
[----:B------:R-:W-:Y:S06]  /*09d0*/  BAR.SYNC.DEFER_BLOCKING 0x0 ;  /* 0x0000000000007b1d */ /* 0x000fec0000010000 */
.L_x_6:
[----:B------:R-:W-:Y:S05]  /*09e0*/  @!P3 BRA `(.L_x_7) ;  /* 0x00000068008cb947 */ /* 0x000fea0003800000 */
[----:B------:R-:W-:-:S13]  /*09f0*/  ISETP.GT.U32.AND P0, PT, R8, 0x1, PT ;  /* 0x000000010800780c */ /* 0x000fda0003f04070 */
[----:B------:R-:W-:Y:S05]  /*0a00*/  @P0 EXIT ;  /* 0x000000000000094d */ /* 0x000fea0003800000 */
[----:B------:R-:W-:Y:S01]  /*0a10*/  ULDC.64 UR4, c[0x0][0x650] ;  /* 0x0001940000047ab9 */ /* 0x000fe20000000a00 */
[----:B------:R-:W-:Y:S01]  /*0a20*/  PRMT R3, RZ, 0x7610, R3 ;  /* 0x00007610ff037816 */ /* 0x000fe20000000003 */
[----:B------:R-:W-:Y:S01]  /*0a30*/  IMAD.MOV.U32 R109, RZ, RZ, -0x1 ;  /* 0xffffffffff6d7424 */ /* 0x000fe200078e00ff */
[----:B------:R-:W-:Y:S01]  /*0a40*/  ISETP.GE.U32.AND P0, PT, R16, UR4, PT ;  /* 0x0000000410007c0c */ /* 0x000fe2000bf06070 */
[----:B------:R-:W-:Y:S02]  /*0a50*/  IMAD.MOV.U32 R102, RZ, RZ, -0x1 ;  /* 0xffffffffff667424 */ /* 0x000fe400078e00ff */
[----:B------:R-:W-:Y:S01]  /*0a60*/  IMAD.MOV.U32 R23, RZ, RZ, -0x1 ;  /* 0xffffffffff177424 */ /* 0x000fe200078e00ff */
[----:B------:R-:W-:-:S13]  /*0a70*/  ISETP.GE.U32.AND.EX P0, PT, R17, UR5, PT, P0 ;  /* 0x0000000511007c0c */ /* 0x000fda000bf06100 */
[----:B------:R-:W-:Y:S05]  /*0a80*/  @P0 BRA `(.L_x_8) ;  /* 0x00000004002c0947 */ /* 0x000fea0003800000 */
[----:B------:R-:W0:Y:S01]  /*0a90*/  LDC.64 R26, c[0x0][0x628] ;  /* 0x00018a00ff1a7b82 */ /* 0x000e220000000a00 */
[----:B------:R-:W-:Y:S02]  /*0aa0*/  IMAD.MOV.U32 R10, RZ, RZ, R16 ;  /* 0x000000ffff0a7224 */ /* 0x000fe400078e0010 */
[----:B------:R-:W-:-:S05]  /*0ab0*/  IMAD.MOV.U32 R11, RZ, RZ, R17 ;  /* 0x000000ffff0b7224 */ /* 0x000fca00078e0011 */
[----:B------:R-:W1:Y:S08]  /*0ac0*/  LDC R8, c[0x0][0x630] ;  /* 0x00018c00ff087b82 */ /* 0x000e700000000800 */
[----:B------:R-:W2:Y:S01]  /*0ad0*/  LDC.64 R28, c[0x0][0x620] ;  /* 0x00018800ff1c7b82 */ /* 0x000ea20000000a00 */
[----:B0-----:R-:W-:-:S04]  /*0ae0*/  ISETP.NE.U32.AND P0, PT, R26, RZ, PT ;  /* 0x000000ff1a00720c */ /* 0x001fc80003f05070 */
[----:B------:R-:W-:-:S13]  /*0af0*/  ISETP.NE.AND.EX P0, PT, R27, RZ, PT, P0 ;  /* 0x000000ff1b00720c */ /* 0x000fda0003f05300 */
[----:B-12---:R-:W-:Y:S05]  /*0b00*/  @!P0 BRA `(.L_x_9) ;  /* 0x0000000000288947 */ /* 0x006fea0003800000 */
[----:B------:R-:W0:Y:S02]  /*0b10*/  LDC R3, c[0x0][0x634] ;  /* 0x00018d00ff037b82 */ /* 0x000e240000000800 */
[----:B0-----:R-:W-:-:S05]  /*0b20*/  IADD3 R3, P0, R16, R3, RZ ;  /* 0x0000000310037210 */ /* 0x001fca0007f1e0ff */
[----:B------:R-:W-:-:S04]  /*0b30*/  IMAD.X R21, RZ, RZ, R17, P0 ;  /* 0x000000ffff157224 */ /* 0x000fc800000e0611 */
[----:B------:R-:W-:-:S04]  /*0b40*/  IMAD.WIDE.U32 R10, R21, R26, RZ ;  /* 0x0000001a150a7225 */ /* 0x000fc800078e00ff */
[----:B------:R-:W-:-:S04]  /*0b50*/  IMAD.WIDE.U32 R12, P0, R3, R27, R10 ;  /* 0x0000001b030c7225 */ /* 0x000fc8000780000a */
[----:B------:R-:W-:-:S04]  /*0b60*/  IMAD.WIDE.U32 R10, R3, R26, RZ ;  /* 0x0000001a030a7225 */ /* 0x000fc800078e00ff */
[----:B------:R-:W-:Y:S01]  /*0b70*/  IMAD.X R15, RZ, RZ, RZ, P0 ;  /* 0x000000ffff0f7224 */ /* 0x000fe200000e06ff */
[----:B------:R-:W-:Y:S01]  /*0b80*/  IADD3 RZ, P0, R11, R12, RZ ;  /* 0x0000000c0bff7210 */ /* 0x000fe20007f1e0ff */
[----:B------:R-:W-:-:S04]  /*0b90*/  IMAD.MOV.U32 R14, RZ, RZ, R13 ;  /* 0x000000ffff0e7224 */ /* 0x000fc800078e000d */
[----:B------:R-:W-:-:S08]  /*0ba0*/  IMAD.WIDE.U32.X R10, R21, R27, R14, P0 ;  /* 0x0000001b150a7225 */ /* 0x000fd000000e040e */
.L_x_9:
[----:B------:R-:W0:Y:S01]  /*0bb0*/  LDC.64 R32, c[0x0][0x640] ;  /* 0x00019000ff207b82 */ /* 0x000e220000000a00 */
[--C-:B------:R-:W-:Y:S01]  /*0bc0*/  SHF.R.U64 R27, R10, R8, R11.reuse ;  /* 0x000000080a1b7219 */ /* 0x100fe2000000120b */
[----:B------:R-:W-:Y:S01]  /*0bd0*/  IMAD R31, R9, R24, R4 ;  /* 0x00000018091f7224 */ /* 0x000fe200078e0204 */
[----:B------:R-:W-:Y:S01]  /*0be0*/  SHF.R.U32.HI R3, RZ, R8, R11 ;  /* 0x00000008ff037219 */ /* 0x000fe2000001160b */
[----:B------:R-:W-:Y:S01]  /*0bf0*/  IMAD.MOV.U32 R23, RZ, RZ, 0x1 ;  /* 0x00000001ff177424 */ /* 0x000fe200078e00ff */
[----:B------:R-:W-:-:S03]  /*0c00*/  IADD3 R5, P0, RZ, -R27, RZ ;  /* 0x8000001bff057210 */ /* 0x000fc60007f1e0ff */
[----:B------:R-:W1:Y:S02]  /*0c10*/  LDC R12, c[0x0][0x618] ;  /* 0x00018600ff0c7b82 */ /* 0x000e640000000800 */
[----:B------:R-:W-:Y:S02]  /*0c20*/  IMAD.X R3, RZ, RZ, ~R3, P0 ;  /* 0x000000ffff037224 */ /* 0x000fe400000e0e03 */
[----:B------:R-:W-:-:S04]  /*0c30*/  IMAD.WIDE.U32 R10, R5, R28, R16 ;  /* 0x0000001c050a7225 */ /* 0x000fc800078e0010 */
[----:B------:R-:W2:Y:S01]  /*0c40*/  LDC R20, c[0x0][0x608] ;  /* 0x00018200ff147b82 */ /* 0x000ea20000000800 */
[----:B------:R-:W-:Y:S02]  /*0c50*/  IMAD R8, R3, R28, RZ ;  /* 0x0000001c03087224 */ /* 0x000fe400078e02ff */
[----:B------:R-:W-:Y:S02]  /*0c60*/  IMAD.MOV.U32 R3, RZ, RZ, -0x1 ;  /* 0xffffffffff037424 */ /* 0x000fe400078e00ff */
[----:B------:R-:W-:-:S03]  /*0c70*/  IMAD R5, R5, R29, R8 ;  /* 0x0000001d05057224 */ /* 0x000fc600078e0208 */
[----:B------:R-:W3:Y:S01]  /*0c80*/  LDC R30, c[0x0][0x658] ;  /* 0x00019600ff1e7b82 */ /* 0x000ee20000000800 */
[----:B------:R-:W-:Y:S01]  /*0c90*/  IMAD.IADD R5, R11, 0x1, R5 ;  /* 0x000000010b057824 */ /* 0x000fe200078e0205 */
[----:B0-----:R-:W-:-:S04]  /*0ca0*/  ISETP.NE.U32.AND P0, PT, R32, RZ, PT ;  /* 0x000000ff2000720c */ /* 0x001fc80003f05070 */
[----:B------:R-:W-:Y:S02]  /*0cb0*/  ISETP.NE.AND.EX P0, PT, R33, RZ, PT, P0 ;  /* 0x000000ff2100720c */ /* 0x000fe40003f05300 */
[----:B------:R-:W0:Y:S01]  /*0cc0*/  LDC R26, c[0x0][0x600] ;  /* 0x00018000ff1a7b82 */ /* 0x000e220000000800 */
[-CC-:B-1----:R-:W-:Y:S02]  /*0cd0*/  SHF.R.U64 R14, R10, R12.reuse, R5.reuse ;  /* 0x0000000c0a0e7219 */ /* 0x182fe40000001205 */
[----:B------:R-:W-:-:S05]  /*0ce0*/  SHF.R.U32.HI R5, RZ, R12, R5 ;  /* 0x0000000cff057219 */ /* 0x000fca0000011605 */
[----:B------:R-:W1:Y:S01]  /*0cf0*/  LDC R15, c[0x0][0x648] ;  /* 0x00019200ff0f7b82 */ /* 0x000e620000000800 */
[-CC-:B--2---:R-:W-:Y:S02]  /*0d00*/  SHF.R.U64 R29, R14, R20.reuse, R5.reuse ;  /* 0x000000140e1d7219 */ /* 0x184fe40000001205 */
[----:B------:R-:W-:-:S05]  /*0d10*/  SHF.R.U32.HI R5, RZ, R20, R5 ;  /* 0x00000014ff057219 */ /* 0x000fca0000011605 */
[----:B------:R-:W2:Y:S01]  /*0d20*/  LDC R21, c[0x0][0x638] ;  /* 0x00018e00ff157b82 */ /* 0x000ea20000000800 */
[-CC-:B---3--:R-:W-:Y:S02]  /*0d30*/  SHF.R.U64 R20, R29, R30.reuse, R5.reuse ;  /* 0x0000001e1d147219 */ /* 0x188fe40000001205 */
[-C--:B------:R-:W-:Y:S02]  /*0d40*/  SHF.L.U32 R3, R3, R30.reuse, RZ ;  /* 0x0000001e03037219 */ /* 0x080fe400000006ff */
[----:B------:R-:W-:Y:S01]  /*0d50*/  SHF.R.U32.HI R5, RZ, R30, R5 ;  /* 0x0000001eff057219 */ /* 0x000fe20000011605 */
[----:B------:R-:W-:Y:S01]  /*0d60*/  IMAD.MOV.U32 R4, RZ, RZ, R20 ;  /* 0x000000ffff047224 */ /* 0x000fe200078e0014 */
[----:B------:R-:W-:Y:S01]  /*0d70*/  LOP3.LUT R12, RZ, R3, RZ, 0x33, !PT ;  /* 0x00000003ff0c7212 */ /* 0x000fe200078e33ff */
[----:B------:R-:W3:Y:S01]  /*0d80*/  LDC R25, c[0x0][0x610] ;  /* 0x00018400ff197b82 */ /* 0x000ee20000000800 */
[----:B------:R-:W-:Y:S05]  /*0d90*/  @!P0 BRA `(.L_x_10) ;  /* 0x0000000000288947 */ /* 0x000fea0003800000 */
[----:B------:R-:W4:Y:S02]  /*0da0*/  LDC R3, c[0x0][0x64c] ;  /* 0x00019300ff037b82 */ /* 0x000f240000000800 */
[----:B----4-:R-:W-:-:S05]  /*0db0*/  IADD3 R3, P0, R20, R3, RZ ;  /* 0x0000000314037210 */ /* 0x010fca0007f1e0ff */
        /* <DEDUP_REMOVED lines=8> */
.L_x_10:
[----:B-1----:R-:W-:Y:S01]  /*0e40*/  SHF.R.U64 R4, R4, R15, R5 ;  /* 0x0000000f04047219 */ /* 0x002fe20000001205 */
[----:B0-----:R-:W-:Y:S01]  /*0e50*/  VIADD R5, R26, 0xffffffff ;  /* 0xffffffff1a057836 */ /* 0x001fe20000000000 */
[----:B------:R-:W-:Y:S01]  /*0e60*/  SHF.L.U32 R3, R23, R30, RZ ;  /* 0x0000001e17037219 */ /* 0x000fe200000006ff */
[----:B------:R-:W-:Y:S01]  /*0e70*/  IMAD.MOV.U32 R23, RZ, RZ, R27 ;  /* 0x000000ffff177224 */ /* 0x000fe200078e001b */
[----:B------:R-:W-:Y:S01]  /*0e80*/  LOP3.LUT R12, R29, R12, RZ, 0xc0, !PT ;  /* 0x0000000c1d0c7212 */ /* 0x000fe200078ec0ff */
[----:B------:R-:W-:Y:S01]  /*0e90*/  IMAD.MOV R8, RZ, RZ, -R4 ;  /* 0x000000ffff087224 */ /* 0x000fe200078e0a04 */
[----:B------:R-:W-:Y:S02]  /*0ea0*/  SEL R6, R6, R31, !P1 ;  /* 0x0000001f06067207 */ /* 0x000fe40004800000 */
[----:B------:R-:W-:Y:S01]  /*0eb0*/  LOP3.LUT R5, R14, R5, RZ, 0xc0, !PT ;  /* 0x000000050e057212 */ /* 0x000fe200078ec0ff */
[----:B------:R-:W-:Y:S02]  /*0ec0*/  IMAD R9, R3, R4, R12 ;  /* 0x0000000403097224 */ /* 0x000fe400078e020c */
[----:B--2---:R-:W-:-:S02]  /*0ed0*/  IMAD R3, R8, R21, R20 ;  /* 0x0000001508037224 */ /* 0x004fc400078e0214 */
[----:B---3--:R-:W-:Y:S02]  /*0ee0*/  IMAD R6, R9, R25, R6 ;  /* 0x0000001909067224 */ /* 0x008fe400078e0206 */
[----:B------:R-:W-:Y:S02]  /*0ef0*/  IMAD R109, R3, R26, R5 ;  /* 0x0000001a036d7224 */ /* 0x000fe400078e0205 */
[----:B------:R-:W-:-:S03]  /*0f00*/  IMAD.MOV.U32 R4, RZ, RZ, 0x1 ;  /* 0x00000001ff047424 */ /* 0x000fc600078e00ff */
[----:B------:R-:W-:Y:S02]  /*0f10*/  SEL R102, R109, R6, !P1 ;  /* 0x000000066d667207 */ /* 0x000fe40004800000 */
[----:B------:R-:W-:Y:S02]  /*0f20*/  PRMT R3, R4, 0x7610, R3 ;  /* 0x0000761004037816 */ /* 0x000fe40000000003 */
[----:B------:R-:W-:-:S07]  /*0f30*/  SEL R109, R6, R109, !P1 ;  /* 0x0000006d066d7207 */ /* 0x000fce0004800000 */
.L_x_8:
[----:B------:R-:W-:-:S08]  /*0f40*/  NOP ;  /* 0x0000000000007918 */ /* 0x000fd00000000000 */
[----:B------:R-:W0:Y:S02]  /*0f50*/  USETMAXREG.TRY_ALLOC.CTAPOOL UP0, 0xe8 ;  /* 0x000000e8000079c8 */ /* 0x000e240008000600 */
[----:B0-----:R-:W-:-:S13]  /*0f60*/  PLOP3.LUT P0, PT, PT, PT, UP0, 0x80, 0x0 ;  /* 0x000000000000781c */ /* 0x001fda0003f0f008 */
[----:B------:R-:W-:Y:S05]  /*0f70*/  @!P0 BRA `(.L_x_8) ;  /* 0xfffffffc00f08947 */ /* 0x000fea000383ffff */
[----:B------:R-:W-:Y:S01]  /*0f80*/  ULDC.64 UR4, c[0x0][0x598] ;  /* 0x0001660000047ab9 */ /* 0x000fe20000000a00 */
[----:B------:R-:W-:Y:S01]  /*0f90*/  ULDC.64 UR38, c[0x0][0x208] ;  /* 0x0000820000267ab9 */ /* 0x000fe20000000a00 */
[----:B------:R-:W-:-:S04]  /*0fa0*/  ISETP.NE.U32.AND P0, PT, RZ, UR4, PT ;  /* 0x00000004ff007c0c */ /* 0x000fc8000bf05070 */
[----:B------:R-:W-:-:S13]  /*0fb0*/  ISETP.NE.AND.EX P0, PT, RZ, UR5, PT, P0 ;  /* 0x00000005ff007c0c */ /* 0x000fda000bf05300 */
[----:B------:R-:W-:Y:S05]  /*0fc0*/  @!P0 BRA `(.L_x_11) ;  /* 0x00000000001c8947 */ /* 0x000fea0003800000 */
[----:B------:R-:W0:Y:S02]  /*0fd0*/  LDC.64 R4, c[0x0][0x598] ;  /* 0x00016600ff047b82 */ /* 0x000e240000000a00 */
[----:B0-----:R-:W2:Y:S02]  /*0fe0*/  LDG.E.64 R4, desc[UR38][R4.64] ;  /* 0x0000002604047981 */ /* 0x001ea4000c1e1b00 */
[----:B--2---:R-:W-:-:S04]  /*0ff0*/  ISETP.NE.U32.AND P0, PT, R4, RZ, PT ;  /* 0x000000ff0400720c */ /* 0x004fc80003f05070 */
[----:B------:R-:W-:-:S13]  /*1000*/  ISETP.NE.AND.EX P0, PT, R5, RZ, PT, P0 ;  /* 0x000000ff0500720c */ /* 0x000fda0003f05300 */
[----:B------:R-:W-:Y:S05]  /*1010*/  @!P0 BRA `(.L_x_11) ;  /* 0x0000000000088947 */ /* 0x000fea0003800000 */
[----:B------:R0:W5:Y:S01]  /*1020*/  LD.E R90, desc[UR38][R4.64] ;  /* 0x00000026045a7980 */ /* 0x000162000c101900 */
[----:B------:R-:W-:Y:S05]  /*1030*/  BRA `(.L_x_12) ;  /* 0x0000000000247947 */ /* 0x000fea0003800000 */
.L_x_11:
[----:B------:R-:W-:Y:S02]  /*1040*/  ULDC.64 UR4, c[0x0][0x588] ;  /* 0x0001620000047ab9 */ /* 0x000fe40000000a00 */
[----:B------:R-:W-:-:S04]  /*1050*/  ISETP.NE.U32.AND P0, PT, RZ, UR4, PT ;  /* 0x00000004ff007c0c */ /* 0x000fc8000bf05070 */
[----:B------:R-:W-:-:S13]  /*1060*/  ISETP.NE.AND.EX P0, PT, RZ, UR5, PT, P0 ;  /* 0x00000005ff007c0c */ /* 0x000fda000bf05300 */
[----:B------:R-:W-:Y:S05]  /*1070*/  @!P0 BRA `(.L_x_13) ;  /* 0x00000000000c8947 */ /* 0x000fea0003800000 */
[----:B------:R-:W0:Y:S02]  /*1080*/  LDC.64 R90, c[0x0][0x588] ;  /* 0x00016200ff5a7b82 */ /* 0x000e240000000a00 */
[----:B0-----:R1:W5:Y:S01]  /*1090*/  LDG.E R90, desc[UR38][R90.64] ;  /* 0x000000265a5a7981 */ /* 0x001362000c1e1900 */
[----:B------:R-:W-:Y:S05]  /*10a0*/  BRA `(.L_x_12) ;  /* 0x0000000000087947 */ /* 0x000fea0003800000 */
.L_x_13:
[----:B------:R-:W-:Y:S02]  /*10b0*/  ULDC UR4, c[0x0][0x580] ;  /* 0x0001600000047ab9 */ /* 0x000fe40000000800 */
[----:B------:R-:W-:-:S07]  /*10c0*/  IMAD.U32 R90, RZ, RZ, UR4 ;  /* 0x00000004ff5a7e24 */ /* 0x000fce000f8e00ff */
.L_x_12:
[----:B------:R-:W-:Y:S02]  /*10d0*/  ULDC.64 UR4, c[0x0][0x5a0] ;  /* 0x0001680000047ab9 */ /* 0x000fe40000000a00 */
[----:B------:R-:W-:-:S04]  /*10e0*/  ISETP.NE.U32.AND P0, PT, RZ, UR4, PT ;  /* 0x00000004ff007c0c */ /* 0x000fc8000bf05070 */
[----:B------:R-:W-:-:S13]  /*10f0*/  ISETP.NE.AND.EX P0, PT, RZ, UR5, PT, P0 ;  /* 0x00000005ff007c0c */ /* 0x000fda000bf05300 */
[----:B------:R-:W-:Y:S05]  /*1100*/  @!P0 BRA `(.L_x_14) ;  /* 0x00000000001c8947 */ /* 0x000fea0003800000 */
[----:B0-----:R-:W0:Y:S02]  /*1110*/  LDC.64 R4, c[0x0][0x5a0] ;  /* 0x00016800ff047b82 */ /* 0x001e240000000a00 */
[----:B0-----:R-:W2:Y:S02]  /*1120*/  LDG.E.64 R4, desc[UR38][R4.64] ;  /* 0x0000002604047981 */ /* 0x001ea4000c1e1b00 */
[----:B--2---:R-:W-:-:S04]  /*1130*/  ISETP.NE.U32.AND P0, PT, R4, RZ, PT ;  /* 0x000000ff0400720c */ /* 0x004fc80003f05070 */
[----:B------:R-:W-:-:S13]  /*1140*/  ISETP.NE.AND.EX P0, PT, R5, RZ, PT, P0 ;  /* 0x000000ff0500720c */ /* 0x000fda0003f05300 */
[----:B------:R-:W-:Y:S05]  /*1150*/  @!P0 BRA `(.L_x_14) ;  /* 0x0000000000088947 */ /* 0x000fea0003800000 */
[----:B-1----:R0:W5:Y:S01]  /*1160*/  LD.E R91, desc[UR38][R4.64] ;  /* 0x00000026045b7980 */ /* 0x002162000c101900 */
[----:B------:R-:W-:Y:S05]  /*1170*/  BRA `(.L_x_15) ;  /* 0x0000000000247947 */ /* 0x000fea0003800000 */
.L_x_14:
[----:B------:R-:W-:Y:S02]  /*1180*/  ULDC.64 UR4, c[0x0][0x590] ;  /* 0x0001640000047ab9 */ /* 0x000fe40000000a00 */
[----:B------:R-:W-:-:S04]  /*1190*/  ISETP.NE.U32.AND P0, PT, RZ, UR4, PT ;  /* 0x00000004ff007c0c */ /* 0x000fc8000bf05070 */
[----:B------:R-:W-:-:S13]  /*11a0*/  ISETP.NE.AND.EX P0, PT, RZ, UR5, PT, P0 ;  /* 0x00000005ff007c0c */ /* 0x000fda000bf05300 */
[----:B------:R-:W-:Y:S05]  /*11b0*/  @!P0 BRA `(.L_x_16) ;  /* 0x00000000000c8947 */ /* 0x000fea0003800000 */
[----:B0-----:R-:W1:Y:S02]  /*11c0*/  LDC.64 R4, c[0x0][0x590] ;  /* 0x00016400ff047b82 */ /* 0x001e640000000a00 */
[----:B-1----:R1:W5:Y:S01]  /*11d0*/  LDG.E R91, desc[UR38][R4.64] ;  /* 0x00000026045b7981 */ /* 0x002362000c1e1900 */
[----:B------:R-:W-:Y:S05]  /*11e0*/  BRA `(.L_x_15) ;  /* 0x0000000000087947 */ /* 0x000fea0003800000 */
.L_x_16:
[----:B------:R-:W-:Y:S02]  /*11f0*/  ULDC UR4, c[0x0][0x584] ;  /* 0x0001610000047ab9 */ /* 0x000fe40000000800 */
[----:B-1----:R-:W-:-:S07]  /*1200*/  IMAD.U32 R91, RZ, RZ, UR4 ;  /* 0x00000004ff5b7e24 */ /* 0x002fce000f8e00ff */
.L_x_15:
[----:B------:R-:W-:-:S13]  /*1210*/  LOP3.LUT P0, RZ, R3, 0xff, RZ, 0xc0, !PT ;  /* 0x000000ff03ff7812 */ /* 0x000fda000780c0ff */
[----:B------:R-:W-:Y:S05]  /*1220*/  @!P0 EXIT ;  /* 0x000000000000894d */ /* 0x000fea0003800000 */
[----:B------:R-:W2:Y:S01]  /*1230*/  LDC R96, c[0x0][0x658] ;  /* 0x00019600ff607b82 */ /* 0x000ea20000000800 */
[----:B------:R-:W-:Y:S01]  /*1240*/  ULDC.64 UR6, c[0x0][0x288] ;  /* 0x0000a20000067ab9 */ /* 0x000fe20000000a00 */
[----:B------:R-:W-:Y:S01]  /*1250*/  LOP3.LUT R7, R7, 0x1, RZ, 0xc0, !PT ;  /* 0x0000000107077812 */ /* 0x000fe200078ec0ff */
[----:B------:R-:W-:Y:S01]  /*1260*/  UIADD3 UR4, UR7, 0x1f, URZ ;  /* 0x0000001f07047890 */ /* 0x000fe2000fffe03f */
[----:B------:R-:W-:Y:S01]  /*1270*/  SHF.R.U32.HI R3, RZ, 0x2, R98 ;  /* 0x00000002ff037819 */ /* 0x000fe20000011662 */
[----:B01----:R-:W-:Y:S01]  /*1280*/  IMAD.U32 R4, RZ, RZ, UR6 ;  /* 0x00000006ff047e24 */ /* 0x003fe2000f8e00ff */
[----:B------:R-:W-:Y:S01]  /*1290*/  SHF.R.U32.HI R0, RZ, 0x1, R0 ;  /* 0x00000001ff007819 */ /* 0x000fe20000011600 */
[----:B------:R-:W-:Y:S01]  /*12a0*/  USHF.R.S32.HI UR5, URZ, 0x1f, UR4 ;  /* 0x0000001f3f057899 */ /* 0x000fe20008011404 */
[----:B------:R-:W0:Y:S01]  /*12b0*/  LDC.64 R92, c[0x0][0x5c8] ;  /* 0x00017200ff5c7b82 */ /* 0x000e220000000a00 */
[----:B------:R-:W-:Y:S01]  /*12c0*/  LOP3.LUT R97, R98, 0x3, RZ, 0xc0, !PT ;  /* 0x0000000362617812 */ /* 0x000fe200078ec0ff */
[----:B------:R-:W-:Y:S01]  /*12d0*/  IMAD.SHL.U32 R88, R7, 0x40, RZ ;  /* 0x0000004007587824 */ /* 0x000fe200078e00ff */
[----:B------:R-:W-:Y:S01]  /*12e0*/  LOP3.LUT R3, R3, 0x7, RZ, 0xc0, !PT ;  /* 0x0000000703037812 */ /* 0x000fe200078ec0ff */
[----:B------:R-:W-:Y:S01]  /*12f0*/  ULEA.HI UR5, UR5, UR4, URZ, 0x5 ;  /* 0x0000000405057291 */ /* 0x000fe2000f8f283f */
[----:B------:R-:W-:Y:S01]  /*1300*/  LOP3.LUT R0, R0, 0x30, RZ, 0xc0, !PT ;  /* 0x0000003000007812 */ /* 0x000fe200078ec0ff */
[----:B------:R-:W-:Y:S01]  /*1310*/  IMAD R97, R97, -0x2, R4 ;  /* 0xfffffffe61617824 */ /* 0x000fe200078e0204 */
[--C-:B------:R-:W-:Y:S01]  /*1320*/  LOP3.LUT R88, R88, 0x40, R3.reuse, 0xe2, !PT ;  /* 0x0000004058587812 */ /* 0x100fe200078ee203 */
[----:B------:R-:W-:Y:S01]  /*1330*/  USHF.R.S32.HI UR43, URZ, 0x5, UR5 ;  /* 0x000000053f2b7899 */ /* 0x000fe20008011405 */
[----:B------:R-:W-:Y:S01]  /*1340*/  IADD3 R4, RZ, -R0, -R3 ;  /* 0x80000000ff047210 */ /* 0x000fe20007ffe803 */
[----:B------:R-:W-:Y:S01]  /*1350*/  IMAD.MOV.U32 R3, RZ, RZ, -0x1 ;  /* 0xffffffffff037424 */ /* 0x000fe200078e00ff */
[----:B------:R-:W-:Y:S01]  /*1360*/  LOP3.LUT R99, R98, 0x80, RZ, 0xc0, !PT ;  /* 0x0000008062637812 */ /* 0x000fe200078ec0ff */
[----:B------:R-:W-:Y:S01]  /*1370*/  IMAD.MOV.U32 R5, RZ, RZ, 0x1 ;  /* 0x00000001ff057424 */ /* 0x000fe200078e00ff */
[----:B------:R-:W-:Y:S01]  /*1380*/  UISETP.LT.AND UP0, UPT, UR43, 0x1, UPT ;  /* 0x000000012b00788c */ /* 0x000fe2000bf01270 */
[----:B------:R-:W-:Y:S01]  /*1390*/  IMAD R4, R7, -0x40, R4 ;  /* 0xffffffc007047824 */ /* 0x000fe200078e0204 */
[----:B------:R-:W-:Y:S01]  /*13a0*/  ULDC UR4, c[0x0][0x284] ;  /* 0x0000a10000047ab9 */ /* 0x000fe20000000800 */
[----:B--2---:R-:W-:Y:S01]  /*13b0*/  SHF.L.U32 R3, R3, R96, RZ ;  /* 0x0000006003037219 */ /* 0x004fe200000006ff */
[----:B------:R-:W-:Y:S01]  /*13c0*/  USEL UR44, UR43, 0x1, UP0 ;  /* 0x000000012b2c7887 */ /* 0x000fe20008000000 */
[----:B------:R-:W-:Y:S01]  /*13d0*/  LOP3.LUT R88, R88, R0, RZ, 0xfc, !PT ;  /* 0x0000000058587212 */ /* 0x000fe200078efcff */
[----:B------:R-:W-:Y:S01]  /*13e0*/  IMAD.SHL.U32 R98, R98, 0x2, RZ ;  /* 0x0000000262627824 */ /* 0x000fe200078e00ff */
[----:B------:R-:W-:Y:S01]  /*13f0*/  SHF.L.U32 R96, R5, R96, RZ ;  /* 0x0000006005607219 */ /* 0x000fe200000006ff */
[----:B------:R-:W-:Y:S01]  /*1400*/  VIADD R101, R4, UR4 ;  /* 0x0000000404657c36 */ /* 0x000fe20008000000 */
[----:B------:R-:W-:Y:S01]  /*1410*/  LOP3.LUT R114, R18, 0x1, RZ, 0xfc, !PT ;  /* 0x0000000112727812 */ /* 0x000fe200078efcff */
[----:B------:R-:W-:Y:S01]  /*1420*/  IMAD.MOV.U32 R89, RZ, RZ, RZ ;  /* 0x000000ffff597224 */ /* 0x000fe200078e00ff */
[C-C-:B0-----:R-:W-:Y:S01]  /*1430*/  SHF.L.U64.HI R94, R92.reuse, 0x7, R93.reuse ;  /* 0x000000075c5e7819 */ /* 0x141fe2000001025d */
[----:B------:R-:W-:Y:S01]  /*1440*/  UIADD3 UR44, UR43, -UR44, URZ ;  /* 0x8000002c2b2c7290 */ /* 0x000fe2000fffe03f */
[C---:B------:R-:W-:Y:S01]  /*1450*/  SHF.L.U64.HI R95, R92.reuse, 0x3, R93 ;  /* 0x000000035c5f7819 */ /* 0x040fe2000001025d */
[C---:B------:R-:W-:Y:S01]  /*1460*/  IMAD.SHL.U32 R93, R92.reuse, 0x80, RZ ;  /* 0x000000805c5d7824 */ /* 0x040fe200078e00ff */
[----:B------:R-:W-:Y:S01]  /*1470*/  SHF.R.U32.HI R99, RZ, 0x7, R99 ;  /* 0x00000007ff637819 */ /* 0x000fe20000011663 */
[----:B------:R-:W-:Y:S01]  /*1480*/  IMAD.SHL.U32 R92, R92, 0x8, RZ ;  /* 0x000000085c5c7824 */ /* 0x000fe200078e00ff */
[----:B------:R-:W-:Y:S01]  /*1490*/  LOP3.LUT R100, RZ, R3, RZ, 0x33, !PT ;  /* 0x00000003ff647212 */ /* 0x000fe200078e33ff */
[----:B------:R-:W-:Y:S01]  /*14a0*/  UMOV UR40, URZ ;  /* 0x0000003f00287c82 */ /* 0x000fe20008000000 */
[----:B------:R-:W-:-:S05]  /*14b0*/  UMOV UR41, URZ ;  /* 0x0000003f00297c82 */ /* 0x000fca0008000000 */
.L_x_160:
[----:B0-----:R-:W0:Y:S01]  /*14c0*/  SHFL.IDX PT, R0, R99, RZ, 0x1f ;  /* 0x00001fff63007589 */ /* 0x001e2200000e0000 */
[----:B-1----:R-:W1:Y:S01]  /*14d0*/  S2UR UR7, SR_CgaCtaId ;  /* 0x00000000000779c3 */ /* 0x002e620000008800 */
[----:B------:R-:W-:Y:S01]  /*14e0*/  UMOV UR6, 0x400 ;  /* 0x0000040000067882 */ /* 0x000fe20000000000 */
[----:B0-----:R-:W-:Y:S01]  /*14f0*/  R2UR UR4, R0 ;  /* 0x00000000000472ca */ /* 0x001fe200000e0000 */
[----:B-1----:R-:W-:-:S12]  /*1500*/  ULEA UR6, UR7, UR6, 0x18 ;  /* 0x0000000607067291 */ /* 0x002fd8000f8ec03f */
[----:B------:R-:W-:-:S04]  /*1510*/  ULEA.HI UR5, UR4, UR4, URZ, 0x1 ;  /* 0x0000000404057291 */ /* 0x000fc8000f8f083f */
[----:B------:R-:W-:-:S04]  /*1520*/  ULOP3.LUT UR5, UR5, 0xffffe, URZ, 0xc0, !UPT ;  /* 0x000ffffe05057892 */ /* 0x000fc8000f8ec03f */
[----:B------:R-:W-:-:S03]  /*1530*/  UIADD3 UR5, UR4, -UR5, URZ ;  /* 0x8000000504057290 */ /* 0x000fc6000fffe03f */
[----:B------:R-:W-:Y:S01]  /*1540*/  ULDC UR4, c[0x0][0x28c] ;  /* 0x0000a30000047ab9 */ /* 0x000fe20000000800 */
[----:B------:R-:W-:Y:S01]  /*1550*/  ULEA UR5, UR5, UR6, 0xc ;  /* 0x0000000605057291 */ /* 0x000fe2000f8e603f */
[----:B------:R-:W-:-:S03]  /*1560*/  ISETP.LT.AND P0, PT, RZ, UR4, PT ;  /* 0x00000004ff007c0c */ /* 0x000fc6000bf01270 */
[----:B------:R-:W-:-:S04]  /*1570*/  UIADD3 UR5, UR5, 0x100, URZ ;  /* 0x0000010005057890 */ /* 0x000fc8000fffe03f */
[----:B------:R-:W-:-:S04]  /*1580*/  USHF.R.U32.HI UR5, URZ, 0x4, UR5 ;  /* 0x000000043f057899 */ /* 0x000fc80008011605 */
[----:B------:R-:W-:-:S04]  /*1590*/  ULOP3.LUT UR5, UR5, 0x3fff, URZ, 0xc0, !UPT ;  /* 0x00003fff05057892 */ /* 0x000fc8000f8ec03f */
[----:B------:R-:W-:Y:S01]  /*15a0*/  ULOP3.LUT UR45, UR5, 0x10000, URZ, 0xfc, !UPT ;  /* 0x00010000052d7892 */ /* 0x000fe2000f8efc3f */
[----:B--2345:R-:W-:Y:S11]  /*15b0*/  @P0 BRA `(.L_x_17) ;  /* 0x0000000000400947 */ /* 0x03cff60003800000 */
[----:B------:R-:W-:Y:S01]  /*15c0*/  MOV R0, 0x0 ;  /* 0x0000000000007802 */ /* 0x000fe20000000f00 */
[----:B------:R-:W-:Y:S01]  /*15d0*/  ULDC.64 UR4, c[0x4][0x68] ;  /* 0x01001a0000047ab9 */ /* 0x000fe20000000a00 */
[----:B------:R-:W-:Y:S01]  /*15e0*/  ULDC.64 UR6, c[0x4][0x8] ;  /* 0x0100020000067ab9 */ /* 0x000fe20000000a00 */
[----:B------:R-:W-:Y:S01]  /*15f0*/  IMAD.U32 R4, RZ, RZ, UR4 ;  /* 0x00000004ff047e24 */ /* 0x000fe2000f8e00ff */
[----:B------:R0:W1:Y:S01]  /*1600*/  LDC.64 R14, c[0x4][R0] ;  /* 0x01000000000e7b82 */ /* 0x0000620000000a00 */
[----:B------:R-:W-:Y:S01]  /*1610*/  IMAD.U32 R5, RZ, RZ, UR5 ;  /* 0x00000005ff057e24 */ /* 0x000fe2000f8e00ff */
[----:B------:R-:W-:Y:S01]  /*1620*/  ULDC.64 UR4, c[0x4][0x70] ;  /* 0x01001c0000047ab9 */ /* 0x000fe20000000a00 */
[----:B------:R-:W-:Y:S02]  /*1630*/  IMAD.U32 R10, RZ, RZ, UR6 ;  /* 0x00000006ff0a7e24 */ /* 0x000fe4000f8e00ff */
[----:B------:R-:W-:Y:S02]  /*1640*/  IMAD.U32 R6, RZ, RZ, UR4 ;  /* 0x00000004ff067e24 */ /* 0x000fe4000f8e00ff */
[----:B------:R-:W-:-:S02]  /*1650*/  IMAD.U32 R7, RZ, RZ, UR5 ;  /* 0x00000005ff077e24 */ /* 0x000fc4000f8e00ff */
[----:B------:R-:W-:Y:S02]  /*1660*/  IMAD.U32 R11, RZ, RZ, UR7 ;  /* 0x00000007ff0b7e24 */ /* 0x000fe4000f8e00ff */
[----:B------:R-:W-:Y:S02]  /*1670*/  IMAD.MOV.U32 R8, RZ, RZ, 0x1e1 ;  /* 0x000001e1ff087424 */ /* 0x000fe400078e00ff */
[----:B------:R-:W-:Y:S02]  /*1680*/  IMAD.MOV.U32 R12, RZ, RZ, 0x1 ;  /* 0x00000001ff0c7424 */ /* 0x000fe400078e00ff */
[----:B0-----:R-:W-:-:S07]  /*1690*/  IMAD.MOV.U32 R13, RZ, RZ, RZ ;  /* 0x000000ffff0d7224 */ /* 0x001fce00078e00ff */
[----:B------:R-:W-:-:S07]  /*16a0*/  LEPC R20, `(.L_x_17) ;  /* 0x000000001014794e */ /* 0x000fce0000000000 */
[----:B-1---5:R-:W-:Y:S05]  /*16b0*/  CALL.ABS.NOINC R14 ;  /* 0x000000000e007343 */ /* 0x022fea0003c00000 */
.L_x_17:
[----:B------:R-:W-:-:S13]  /*16c0*/  ISETP.NE.AND P0, PT, R114, 0x3, PT ;  /* 0x000000037200780c */ /* 0x000fda0003f05270 */
[----:B------:R-:W-:Y:S05]  /*16d0*/  @!P0 BRA `(.L_x_18) ;  /* 0x0000000000048947 */ /* 0x000fea0003800000 */
[----:B------:R-:W-:Y:S01]  /*16e0*/  BPT.TRAP 0x1 ;  /* 0x000000040000795c */ /* 0x000fe20000300000 */
.L_x_18:
[----:B------:R-:W0:Y:S01]  /*16f0*/  S2UR UR5, SR_CgaCtaId ;  /* 0x00000000000579c3 */ /* 0x000e220000008800 */
[----:B------:R-:W-:Y:S01]  /*1700*/  UMOV UR4, 0x400 ;  /* 0x0000040000047882 */ /* 0x000fe20000000000 */
[----:B------:R-:W-:Y:S02]  /*1710*/  IMAD.U32 R0, RZ, RZ, UR40 ;  /* 0x00000028ff007e24 */ /* 0x000fe4000f8e00ff */
[----:B------:R-:W-:-:S03]  /*1720*/  IMAD.U32 R3, RZ, RZ, UR41 ;  /* 0x00000029ff037e24 */ /* 0x000fc6000f8e00ff */
[----:B------:R-:W-:Y:S01]  /*1730*/  SHF.L.U32 R0, R0, 0x1f, RZ ;  /* 0x0000001f00007819 */ /* 0x000fe200000006ff */
[----:B0-----:R-:W-:-:S06]  /*1740*/  ULEA UR4, UR5, UR4, 0x18 ;  /* 0x0000000405047291 */ /* 0x001fcc000f8ec03f */
[----:B------:R-:W-:-:S04]  /*1750*/  IMAD.U32 R6, RZ, RZ, UR4 ;  /* 0x00000004ff067e24 */ /* 0x000fc8000f8e00ff */
[----:B------:R-:W-:-:S04]  /*1760*/  IMAD R3, R3, 0x8, R6 ;  /* 0x0000000803037824 */ /* 0x000fc800078e0206 */
[----:B------:R0:W1:Y:S01]  /*1770*/  SYNCS.PHASECHK.TRANS64.TRYWAIT P1, [R3+URZ], R0 ;  /* 0x00000000030075a7 */ /* 0x000062000802017f */
[----:B------:R-:W-:Y:S05]  /*1780*/  @!P0 BRA `(.L_x_19) ;  /* 0x0000000000048947 */ /* 0x000fea0003800000 */
[----:B------:R-:W-:Y:S01]  /*1790*/  BPT.TRAP 0x1 ;  /* 0x000000040000795c */ /* 0x000fe20000300000 */
.L_x_19:
[----:B------:R-:W-:-:S05]  /*17a0*/  IMAD.U32 R4, RZ, RZ, UR44 ;  /* 0x0000002cff047e24 */ /* 0x000fca000f8e00ff */
[----:B------:R-:W-:Y:S01]  /*17b0*/  ISETP.GE.AND P2, PT, R4, 0x1, PT ;  /* 0x000000010400780c */ /* 0x000fe20003f46270 */
[----:B-1----:R-:W-:-:S12]  /*17c0*/  @P1 BRA `(.L_x_20) ;  /* 0x0000000000081947 */ /* 0x002fd80003800000 */
[----:B------:R-:W1:Y:S02]  /*17d0*/  SYNCS.PHASECHK.TRANS64.TRYWAIT P1, [R3+URZ], R0 ;  /* 0x00000000030075a7 */ /* 0x000e64000802017f */
[----:B-1----:R-:W-:Y:S05]  /*17e0*/  @!P1 BRA `(.L_x_21) ;  /* 0x0000007000bc9947 */ /* 0x002fea0003800000 */
.L_x_20:
[----:B------:R-:W-:Y:S05]  /*17f0*/  WARPSYNC.ALL ;  /* 0x0000000000007948 */ /* 0x000fea0003800000 */
[----:B------:R-:W-:Y:S01]  /*1800*/  R2UR UR4, R6 ;  /* 0x00000000060472ca */ /* 0x000fe200000e0000 */
[----:B------:R-:W-:Y:S01]  /*1810*/  ULEA UR6, UR41, UR45, 0xa ;  /* 0x0000002d29067291 */ /* 0x000fe2000f8e503f */
[----:B------:R-:W-:Y:S01]  /*1820*/  WARPGROUP.ARRIVE ;  /* 0x00000000000079c5 */ /* 0x000fe20000000000 */
[----:B------:R-:W-:Y:S01]  /*1830*/  UMOV UR9, 0x80000020 ;  /* 0x8000002000097882 */ /* 0x000fe20000000000 */
[----:B------:R-:W-:Y:S01]  /*1840*/  UMOV UR11, 0x80000020 ;  /* 0x80000020000b7882 */ /* 0x000fe20000000000 */
[----:B------:R-:W-:-:S03]  /*1850*/  UIADD3 UR7, UR6, 0x200, URZ ;  /* 0x0000020006077890 */ /* 0x000fc6000fffe03f */
[----:B------:R-:W-:-:S05]  /*1860*/  UMOV UR8, UR6 ;  /* 0x0000000600087c82 */ /* 0x000fca0008000000 */
[----:B------:R-:W-:-:S04]  /*1870*/  UIADD3 UR4, UR4, 0x14100, URZ ;  /* 0x0001410004047890 */ /* 0x000fc8000fffe03f */
[----:B------:R-:W-:-:S04]  /*1880*/  USHF.R.U32.HI UR4, URZ, 0x4, UR4 ;  /* 0x000000043f047899 */ /* 0x000fc80008011604 */
[----:B------:R-:W-:-:S04]  /*1890*/  ULOP3.LUT UR4, UR4, 0x3fff, URZ, 0xc0, !UPT ;  /* 0x00003fff04047892 */ /* 0x000fc8000f8ec03f */
[----:B------:R-:W-:-:S04]  /*18a0*/  ULOP3.LUT UR4, UR4, 0x10000, URZ, 0xfc, !UPT ;  /* 0x0001000004047892 */ /* 0x000fc8000f8efc3f */
[----:B------:R-:W-:-:S07]  /*18b0*/  ULEA UR5, UR41, UR4, 0x8 ;  /* 0x0000000429057291 */ /* 0x000fce000f8e403f */
[----:B------:R-:W-:Y:S02]  /*18c0*/  UMOV UR10, UR5 ;  /* 0x00000005000a7c82 */ /* 0x000fe40008000000 */
[----:B------:R-:W-:Y:S01]  /*18d0*/  HGMMA.64x64x16.F32.BF16 R56, gdesc[UR8], RZ, !UPT, gsb0 ;  /* 0x00e00000083879f0 */ /* 0x000fe2000c0018ff */
[----:B------:R-:W-:Y:S01]  /*18e0*/  UMOV UR8, UR7 ;  /* 0x0000000700087c82 */ /* 0x000fe20008000000 */
[----:B------:R-:W-:Y:S01]  /*18f0*/  UMOV UR9, 0x80000020 ;  /* 0x8000002000097882 */ /* 0x000fe20000000000 */
[----:B------:R-:W-:Y:S02]  /*1900*/  WARPGROUP.DEPBAR.LE gsb0, 0x0 ;  /* 0x00008000000079c5 */ /* 0x000fe40000010000 */
[----:B------:R-:W-:-:S06]  /*1910*/  WARPGROUP.ARRIVE ;  /* 0x00000000000079c5 */ /* 0x000fcc0000000000 */
[----:B------:R-:W-:Y:S01]  /*1920*/  HGMMA.64x64x16.F32.BF16 R24, gdesc[UR8], RZ, !UPT, gsb0 ;  /* 0x00e00000081879f0 */ /* 0x000fe2000c0018ff */
[----:B------:R-:W-:Y:S02]  /*1930*/  UIADD3 UR8, UR6, 0x2, URZ ;  /* 0x0000000206087890 */ /* 0x000fe4000fffe03f */
[----:B------:R-:W-:Y:S01]  /*1940*/  UIADD3 UR10, UR5, 0x2, URZ ;  /* 0x00000002050a7890 */ /* 0x000fe2000fffe03f */
[----:B------:R-:W-:Y:S01]  /*1950*/  UMOV UR9, 0x80000020 ;  /* 0x8000002000097882 */ /* 0x000fe20000000000 */
[----:B------:R-:W-:Y:S01]  /*1960*/  UMOV UR11, 0x80000020 ;  /* 0x80000020000b7882 */ /* 0x000fe20000000000 */
[----:B------:R-:W-:Y:S01]  /*1970*/  UIADD3 UR6, UR6, 0x202, URZ ;  /* 0x0000020206067890 */ /* 0x000fe2000fffe03f */
[----:B------:R-:W-:Y:S02]  /*1980*/  WARPGROUP.DEPBAR.LE gsb0, 0x0 ;  /* 0x00008000000079c5 */ /* 0x000fe40000010000 */
[----:B------:R-:W-:-:S06]  /*1990*/  WARPGROUP.ARRIVE ;  /* 0x00000000000079c5 */ /* 0x000fcc0000000000 */
[----:B------:R-:W-:Y:S01]  /*19a0*/  HGMMA.64x64x16.F32.BF16 R56, gdesc[UR8], R56, gsb0 ;  /* 0x00e00000083879f0 */ /* 0x000fe20008001838 */
[----:B------:R-:W-:Y:S01]  /*19b0*/  UMOV UR8, UR6 ;  /* 0x0000000600087c82 */ /* 0x000fe20008000000 */
[----:B------:R-:W-:Y:S01]  /*19c0*/  UMOV UR9, 0x80000020 ;  /* 0x8000002000097882 */ /* 0x000fe20000000000 */
[----:B------:R-:W-:Y:S02]  /*19d0*/  WARPGROUP.DEPBAR.LE gsb0, 0x0 ;  /* 0x00008000000079c5 */ /* 0x000fe40000010000 */
[----:B------:R-:W-:-:S06]  /*19e0*/  WARPGROUP.ARRIVE ;  /* 0x00000000000079c5 */ /* 0x000fcc0000000000 */
[----:B------:R-:W-:Y:S03]  /*19f0*/  HGMMA.64x64x16.F32.BF16 R24, gdesc[UR8], R24, gsb0 ;  /* 0x00e00000081879f0 */ /* 0x000fe60008001818 */
[----:B------:R-:W-:Y:S02]  /*1a00*/  WARPGROUP.DEPBAR.LE gsb0, 0x0 ;  /* 0x00008000000079c5 */ /* 0x000fe40000010000 */
[----:B------:R-:W-:Y:S05]  /*1a10*/  @!P2 BRA `(.L_x_22) ;  /* 0x000000040020a947 */ /* 0x000fea0003800000 */
[----:B------:R-:W-:Y:S01]  /*1a20*/  UIADD3 UR5, UR41, 0x1, URZ ;  /* 0x0000000129057890 */ /* 0x000fe2000fffe03f */
[----:B01----:R-:W-:Y:S02]  /*1a30*/  IMAD.U32 R0, RZ, RZ, UR44 ;  /* 0x0000002cff007e24 */ /* 0x003fe4000f8e00ff */
[----:B------:R-:W-:Y:S01]  /*1a40*/  IMAD.U32 R3, RZ, RZ, UR41 ;  /* 0x00000029ff037e24 */ /* 0x000fe2000f8e00ff */
[----:B------:R-:W-:-:S04]  /*1a50*/  UISETP.NE.AND UP0, UPT, UR5, 0x5, UPT ;  /* 0x000000050500788c */ /* 0x000fc8000bf05270 */
[----:B------:R-:W-:Y:S02]  /*1a60*/  USEL UR6, URZ, 0x1, UP0 ;  /* 0x000000013f067887 */ /* 0x000fe40008000000 */
[----:B------:R-:W-:Y:S02]  /*1a70*/  USEL UR5, UR5, URZ, UP0 ;  /* 0x0000003f05057287 */ /* 0x000fe40008000000 */
[----:B------:R-:W-:-:S06]  /*1a80*/  ULOP3.LUT UR6, UR40, UR6, URZ, 0x3c, !UPT ;  /* 0x0000000628067292 */ /* 0x000fcc000f8e3c3f */
[----:B------:R-:W-:-:S07]  /*1a90*/  IMAD.U32 R7, RZ, RZ, UR6 ;  /* 0x00000006ff077e24 */ /* 0x000fce000f8e00ff */
.L_x_29:
[----:B------:R-:W-:Y:S05]  /*1aa0*/  @!P0 BRA `(.L_x_23) ;  /* 0x0000000000048947 */ /* 0x000fea0003800000 */
[----:B------:R-:W-:Y:S01]  /*1ab0*/  BPT.TRAP 0x1 ;  /* 0x000000040000795c */ /* 0x000fe20000300000 */
.L_x_23:
[----:B------:R-:W0:Y:S01]  /*1ac0*/  S2UR UR7, SR_CgaCtaId ;  /* 0x00000000000779c3 */ /* 0x000e220000008800 */
[----:B------:R-:W-:Y:S01]  /*1ad0*/  UMOV UR6, 0x400 ;  /* 0x0000040000067882 */ /* 0x000fe20000000000 */
[----:B------:R-:W-:Y:S01]  /*1ae0*/  IMAD.U32 R5, RZ, RZ, UR5 ;  /* 0x00000005ff057e24 */ /* 0x000fe2000f8e00ff */
[----:B------:R-:W-:Y:S01]  /*1af0*/  SHF.L.U32 R4, R7, 0x1f, RZ ;  /* 0x0000001f07047819 */ /* 0x000fe200000006ff */
[----:B0-----:R-:W-:-:S06]  /*1b00*/  ULEA UR6, UR7, UR6, 0x18 ;  /* 0x0000000607067291 */ /* 0x001fcc000f8ec03f */
[----:B------:R-:W-:-:S04]  /*1b10*/  IMAD.U32 R6, RZ, RZ, UR6 ;  /* 0x00000006ff067e24 */ /* 0x000fc8000f8e00ff */
[----:B------:R-:W-:-:S04]  /*1b20*/  IMAD R5, R5, 0x8, R6 ;  /* 0x0000000805057824 */ /* 0x000fc800078e0206 */
[----:B------:R0:W1:Y:S01]  /*1b30*/  SYNCS.PHASECHK.TRANS64.TRYWAIT P1, [R5+URZ], R4 ;  /* 0x00000004050075a7 */ /* 0x000062000802017f */
[----:B------:R-:W-:Y:S05]  /*1b40*/  @!P0 BRA `(.L_x_24) ;  /* 0x0000000000048947 */ /* 0x000fea0003800000 */
[----:B------:R-:W-:Y:S01]  /*1b50*/  BPT.TRAP 0x1 ;  /* 0x000000040000795c */ /* 0x000fe20000300000 */
.L_x_24:
[----:B-1----:R-:W-:Y:S05]  /*1b60*/  @P1 BRA `(.L_x_25) ;  /* 0x0000000000081947 */ /* 0x002fea0003800000 */
[----:B------:R-:W1:Y:S02]  /*1b70*/  SYNCS.PHASECHK.TRANS64.TRYWAIT P1, [R5+URZ], R4 ;  /* 0x00000004050075a7 */ /* 0x000e64000802017f */
[----:B-1----:R-:W-:Y:S05]  /*1b80*/  @!P1 BRA `(.L_x_26) ;  /* 0x0000006c00e89947 */ /* 0x002fea0003800000 */
.L_x_25:
[----:B------:R-:W-:Y:S01]  /*1b90*/  ULEA UR6, UR5, UR4, 0x8 ;  /* 0x0000000405067291 */ /* 0x000fe2000f8e403f */
[----:B------:R-:W-:Y:S01]  /*1ba0*/  WARPGROUP.ARRIVE ;  /* 0x00000000000079c5 */ /* 0x000fe20000000000 */
[----:B------:R-:W-:Y:S01]  /*1bb0*/  ULEA UR7, UR5, UR45, 0xa ;  /* 0x0000002d05077291 */ /* 0x000fe2000f8e503f */
[----:B------:R-:W-:Y:S01]  /*1bc0*/  UMOV UR11, 0x80000020 ;  /* 0x80000020000b7882 */ /* 0x000fe20000000000 */
[----:B------:R-:W-:Y:S02]  /*1bd0*/  UMOV UR9, 0x80000020 ;  /* 0x8000002000097882 */ /* 0x000fe40000000000 */
[----:B------:R-:W-:Y:S01]  /*1be0*/  UIADD3 UR12, UR7, 0x200, URZ ;  /* 0x00000200070c7890 */ /* 0x000fe2000fffe03f */
[----:B------:R-:W-:Y:S02]  /*1bf0*/  UMOV UR10, UR6 ;  /* 0x00000006000a7c82 */ /* 0x000fe40008000000 */
[----:B------:R-:W-:Y:S02]  /*1c00*/  UMOV UR8, UR7 ;  /* 0x0000000700087c82 */ /* 0x000fe40008000000 */
[----:B------:R-:W-:Y:S01]  /*1c10*/  HGMMA.64x64x16.F32.BF16 R56, gdesc[UR8], R56, gsb0 ;  /* 0x00e00000083879f0 */ /* 0x000fe20008001838 */
[----:B------:R-:W-:Y:S01]  /*1c20*/  UMOV UR9, 0x80000020 ;  /* 0x8000002000097882 */ /* 0x000fe20000000000 */
[----:B------:R-:W-:Y:S01]  /*1c30*/  UMOV UR8, UR12 ;  /* 0x0000000c00087c82 */ /* 0x000fe20008000000 */
[----:B------:R-:W-:-:S02]  /*1c40*/  WARPGROUP.DEPBAR.LE gsb0, 0x0 ;  /* 0x00008000000079c5 */ /* 0x000fc40000010000 */
[----:B------:R-:W-:-:S06]  /*1c50*/  WARPGROUP.ARRIVE ;  /* 0x00000000000079c5 */ /* 0x000fcc0000000000 */
[----:B------:R-:W-:Y:S01]  /*1c60*/  HGMMA.64x64x16.F32.BF16 R24, gdesc[UR8], R24, gsb0 ;  /* 0x00e00000081879f0 */ /* 0x000fe20008001818 */
        /* <DEDUP_REMOVED lines=15> */
[----:B------:R-:W-:Y:S01]  /*1d60*/  BPT.TRAP 0x1 ;  /* 0x000000040000795c */ /* 0x000fe20000300000 */
.L_x_27:
[----:B------:R-:W-:-:S13]  /*1d70*/  ISETP.NE.AND P1, PT, R22, RZ, PT ;  /* 0x000000ff1600720c */ /* 0x000fda0003f25270 */
[----:B01----:R-:W-:-:S04]  /*1d80*/  @P1 IMAD R4, R3, 0x8, R6 ;  /* 0x0000000803041824 */ /* 0x003fc800078e0206 */
[----:B------:R-:W-:-:S05]  /*1d90*/  @P1 VIADD R4, R4, 0x28 ;  /* 0x0000002804041836 */ /* 0x000fca0000000000 */
[----:B------:R-:W-:-:S04]  /*1da0*/  @P1 PRMT R4, R19, 0x654, R4 ;  /* 0x0000065413041816 */ /* 0x000fc80000000004 */
[----:B------:R0:W-:Y:S01]  /*1db0*/  @P1 SYNCS.ARRIVE.TRANS64.RED.A1T0 RZ, [R4+URZ], RZ ;  /* 0x000000ff04ff19a7 */ /* 0x0001e2000810043f */
[----:B------:R-:W-:-:S13]  /*1dc0*/  ISETP.GT.U32.AND P1, PT, R18, 0x1, PT ;  /* 0x000000011200780c */ /* 0x000fda0003f24070 */
[----:B0-----:R-:W-:Y:S05]  /*1dd0*/  @P1 BRA `(.L_x_28) ;  /* 0x0000000000041947 */ /* 0x001fea0003800000 */
[----:B------:R-:W-:Y:S01]  /*1de0*/  BPT.TRAP 0x1 ;  /* 0x000000040000795c */ /* 0x000fe20000300000 */
.L_x_28:
[----:B------:R-:W-:Y:S01]  /*1df0*/  UIADD3 UR5, UR5, 0x1, URZ ;  /* 0x0000000105057890 */ /* 0x000fe2000fffe03f */
[C---:B------:R-:W-:Y:S01]  /*1e00*/  ISETP.GT.AND P2, PT, R0.reuse, 0x1, PT ;  /* 0x000000010000780c */ /* 0x040fe20003f44270 */
[----:B------:R-:W-:Y:S02]  /*1e10*/  VIADD R3, R3, 0x1 ;  /* 0x0000000103037836 */ /* 0x000fe40000000000 */
[----:B------:R-:W-:Y:S01]  /*1e20*/  UISETP.NE.AND UP0, UPT, UR5, 0x5, UPT ;  /* 0x000000050500788c */ /* 0x000fe2000bf05270 */
[----:B------:R-:W-:Y:S02]  /*1e30*/  VIADD R0, R0, 0xffffffff ;  /* 0xffffffff00007836 */ /* 0x000fe40000000000 */
[C---:B------:R-:W-:Y:S01]  /*1e40*/  ISETP.NE.AND P1, PT, R3.reuse, 0x5, PT ;  /* 0x000000050300780c */ /* 0x040fe20003f25270 */
[----:B------:R-:W-:Y:S02]  /*1e50*/  USEL UR6, URZ, 0x1, UP0 ;  /* 0x000000013f067887 */ /* 0x000fe40008000000 */
[----:B------:R-:W-:Y:S01]  /*1e60*/  USEL UR5, UR5, URZ, UP0 ;  /* 0x0000003f05057287 */ /* 0x000fe20008000000 */
[----:B------:R-:W-:-:S03]  /*1e70*/  SEL R3, R3, RZ, P1 ;  /* 0x000000ff03037207 */ /* 0x000fc60000800000 */
[----:B------:R-:W-:Y:S01]  /*1e80*/  LOP3.LUT R7, R7, UR6, RZ, 0x3c, !PT ;  /* 0x0000000607077c12 */ /* 0x000fe2000f8e3cff */
[----:B------:R-:W-:Y:S07]  /*1e90*/  @P2 BRA `(.L_x_29) ;  /* 0xfffffffc00002947 */ /* 0x000fee000383ffff */
.L_x_22:
[----:B01----:R-:W0:Y:S02]  /*1ea0*/  LDC R0, c[0x0][0x28c] ;  /* 0x0000a300ff007b82 */ /* 0x003e240000000800 */
[----:B0-----:R-:W-:-:S13]  /*1eb0*/  ISETP.GE.AND P1, PT, R0, 0x1, PT ;  /* 0x000000010000780c */ /* 0x001fda0003f26270 */
[----:B------:R-:W-:Y:S05]  /*1ec0*/  @!P1 BRA `(.L_x_30) ;  /* 0x0000000000449947 */ /* 0x000fea0003800000 */
[----:B------:R-:W-:Y:S05]  /*1ed0*/  @!P0 BRA `(.L_x_31) ;  /* 0x0000000000048947 */ /* 0x000fea0003800000 */
[----:B------:R-:W-:Y:S01]  /*1ee0*/  BPT.TRAP 0x1 ;  /* 0x000000040000795c */ /* 0x000fe20000300000 */
.L_x_31:
[----:B------:R-:W-:-:S13]  /*1ef0*/  ISETP.NE.AND P0, PT, R22, RZ, PT ;  /* 0x000000ff1600720c */ /* 0x000fda0003f05270 */
[----:B------:R-:W-:-:S05]  /*1f00*/  VOTEU.ANY UP0, P0 ;  /* 0x00000000003f7886 */ /* 0x000fca0000000100 */
[----:B------:R-:W-:-:S06]  /*1f10*/  @UP0 UIADD3 UR4, UR44, UR41, URZ ;  /* 0x000000292c040290 */ /* 0x000fcc000fffe03f */
[----:B------:R-:W-:Y:S02]  /*1f20*/  IMAD.U32 R4, RZ, RZ, UR4 ;  /* 0x00000004ff047e24 */ /* 0x000fe4000f8e00ff */
[----:B------:R-:W-:Y:S02]  /*1f30*/  IMAD.U32 R3, RZ, RZ, UR4 ;  /* 0x00000004ff037e24 */ /* 0x000fe4000f8e00ff */
[----:B------:R-:W-:-:S05]  /*1f40*/  @P0 IMAD.WIDE.U32 R4, R4, -0x33333333, RZ ;  /* 0xcccccccd04040825 */ /* 0x000fca00078e00ff */
[----:B------:R-:W-:-:S05]  /*1f50*/  @P0 SHF.R.U32.HI R0, RZ, 0x2, R5 ;  /* 0x00000002ff000819 */ /* 0x000fca0000011605 */
[----:B------:R-:W-:-:S04]  /*1f60*/  @P0 IMAD R0, R0, -0x5, R3 ;  /* 0xfffffffb00000824 */ /* 0x000fc800078e0203 */
[----:B------:R-:W-:-:S04]  /*1f70*/  @P0 IMAD R0, R0, 0x8, R6 ;  /* 0x0000000800000824 */ /* 0x000fc800078e0206 */
[----:B------:R-:W-:-:S05]  /*1f80*/  @P0 VIADD R0, R0, 0x28 ;  /* 0x0000002800000836 */ /* 0x000fca0000000000 */
[----:B------:R-:W-:-:S04]  /*1f90*/  @P0 PRMT R0, R19, 0x654, R0 ;  /* 0x0000065413000816 */ /* 0x000fc80000000000 */
[----:B------:R0:W-:Y:S01]  /*1fa0*/  @P0 SYNCS.ARRIVE.TRANS64.RED.A1T0 RZ, [R0+URZ], RZ ;  /* 0x000000ff00ff09a7 */ /* 0x0001e2000810043f */
[----:B------:R-:W-:-:S13]  /*1fb0*/  ISETP.GT.U32.AND P0, PT, R18, 0x1, PT ;  /* 0x000000011200780c */ /* 0x000fda0003f04070 */
[----:B0-----:R-:W-:Y:S05]  /*1fc0*/  @P0 BRA `(.L_x_30) ;  /* 0x0000000000040947 */ /* 0x001fea0003800000 */
[----:B------:R-:W-:Y:S01]  /*1fd0*/  BPT.TRAP 0x1 ;  /* 0x000000040000795c */ /* 0x000fe20000300000 */
.L_x_30:
[----:B------:R-:W-:Y:S01]  /*1fe0*/  IMAD.SHL.U32 R102, R102, 0x40, RZ ;  /* 0x0000004066667824 */ /* 0x000fe200078e00ff */
[----:B------:R-:W-:Y:S01]  /*1ff0*/  UIADD3 UR41, UR43, UR41, URZ ;  /* 0x000000292b297290 */ /* 0x000fe2000fffe03f */
[----:B------:R-:W-:Y:S01]  /*2000*/  SHF.R.S32.HI R11, RZ, 0x1f, R23 ;  /* 0x0000001fff0b7819 */ /* 0x000fe20000011417 */
[----:B------:R-:W-:Y:S01]  /*2010*/  ULDC UR7, c[0x0][0x288] ;  /* 0x0000a20000077ab9 */ /* 0x000fe20000000800 */
[----:B------:R-:W-:Y:S01]  /*2020*/  IMAD.SHL.U32 R6, R109, 0x100, RZ ;  /* 0x000001006d067824 */ /* 0x000fe200078e00ff */
[C---:B------:R-:W-:Y:S01]  /*2030*/  LOP3.LUT R8, R102.reuse, 0x6, R98, 0xf8, !PT ;  /* 0x0000000666087812 */ /* 0x040fe200078ef862 */
[----:B------:R-:W-:Y:S01]  /*2040*/  UISETP.GT.U32.AND UP0, UPT, UR41, 0x4, UPT ;  /* 0x000000042900788c */ /* 0x000fe2000bf04070 */
[----:B------:R-:W-:Y:S01]  /*2050*/  ISETP.GE.AND P0, PT, R102, UR7, PT ;  /* 0x0000000766007c0c */ /* 0x000fe2000bf06270 */
[----:B------:R-:W-:Y:S01]  /*2060*/  ULDC.64 UR4, c[0x0][0x5d0] ;  /* 0x0001740000047ab9 */ /* 0x000fe20000000a00 */
[----:B------:R-:W-:Y:S01]  /*2070*/  SHF.R.S32.HI R9, RZ, 0x1f, R8 ;  /* 0x0000001fff097819 */ /* 0x000fe20000011408 */
[----:B------:R-:W-:Y:S01]  /*2080*/  ULDC UR10, c[0x0][0x284] ;  /* 0x0000a100000a7ab9 */ /* 0x000fe20000000800 */
[----:B------:R-:W-:Y:S01]  /*2090*/  IMAD R0, R11, UR4, RZ ;  /* 0x000000040b007c24 */ /* 0x000fe2000f8e02ff */
[----:B------:R-:W-:Y:S01]  /*20a0*/  UISETP.LT.U32.AND UP0, UPT, UR43, 0x5, UP0 ;  /* 0x000000052b00788c */ /* 0x000fe20008701070 */
[----:B------:R-:W-:Y:S01]  /*20b0*/  ISETP.GE.OR P0, PT, R6, UR10, P0 ;  /* 0x0000000a06007c0c */ /* 0x000fe20008706670 */
[----:B------:R-:W-:Y:S01]  /*20c0*/  UISETP.GE.U32.AND UP1, UPT, UR43, 0x5, UPT ;  /* 0x000000052b00788c */ /* 0x000fe2000bf26070 */
[C---:B------:R-:W-:Y:S01]  /*20d0*/  IMAD R3, R23.reuse, UR5, R0 ;  /* 0x0000000517037c24 */ /* 0x040fe2000f8e0200 */
[----:B------:R-:W-:Y:S01]  /*20e0*/  USEL UR6, URZ, 0x1, !UP0 ;  /* 0x000000013f067887 */ /* 0x000fe2000c000000 */
[----:B------:R-:W-:Y:S01]  /*20f0*/  IMAD.WIDE.U32 R4, R23, UR4, R8 ;  /* 0x0000000417047c25 */ /* 0x000fe2000f8e0008 */
[----:B------:R-:W-:Y:S01]  /*2100*/  UIMAD.WIDE.U32 UR4, UR41, -0x33333333, URZ ;  /* 0xcccccccd290478a5 */ /* 0x000fe2000f8e003f */
[----:B------:R-:W-:-:S02]  /*2110*/  ULDC.64 UR8, c[0x0][0x5c8] ;  /* 0x0001720000087ab9 */ /* 0x000fc40000000a00 */
[----:B------:R-:W-:Y:S01]  /*2120*/  IMAD.WIDE R108, R109, 0x100, R88 ;  /* 0x000001006d6c7825 */ /* 0x000fe200078e0258 */
[----:B------:R-:W-:Y:S02]  /*2130*/  USHF.R.U32.HI UR4, URZ, 0x2, UR5 ;  /* 0x000000023f047899 */ /* 0x000fe40008011605 */
[----:B------:R-:W-:Y:S01]  /*2140*/  ULOP3.LUT UR40, UR40, UR6, URZ, 0x3c, !UPT ;  /* 0x0000000628287292 */ /* 0x000fe2000f8e3c3f */
[----:B------:R-:W-:Y:S01]  /*2150*/  IMAD R7, R109, UR8, RZ ;  /* 0x000000086d077c24 */ /* 0x000fe2000f8e02ff */
[----:B------:R-:W-:Y:S01]  /*2160*/  UIMAD UR41, UR4, -0x5, UR41 ;  /* 0xfffffffb042978a4 */ /* 0x000fe2000f8e0229 */
[----:B------:R-:W-:Y:S01]  /*2170*/  IMAD.IADD R5, R5, 0x1, R3 ;  /* 0x0000000105057824 */ /* 0x000fe200078e0203 */
[----:B------:R-:W-:Y:S01]  /*2180*/  @UP1 ULOP3.LUT UR40, UR40, 0x1, UR4, 0x78, !UPT ;  /* 0x0000000128281892 */ /* 0x000fe2000f8e7804 */
[C---:B------:R-:W-:Y:S02]  /*2190*/  IMAD R7, R108.reuse, UR9, R7 ;  /* 0x000000096c077c24 */ /* 0x040fe4000f8e0207 */
[----:B------:R-:W-:-:S04]  /*21a0*/  IMAD.WIDE.U32 R112, R108, UR8, R4 ;  /* 0x000000086c707c25 */ /* 0x000fc8000f8e0004 */
[----:B------:R-:W-:Y:S01]  /*21b0*/  IMAD.MOV.U32 R0, RZ, RZ, -0x1 ;  /* 0xffffffffff007424 */ /* 0x000fe200078e00ff */
[----:B------:R-:W-:Y:S06]  /*21c0*/  @P0 BRA `(.L_x_32) ;  /* 0x0000004c00100947 */ /* 0x000fec0003800000 */
[----:B-----5:R-:W-:Y:S01]  /*21d0*/  FSETP.NEU.AND P1, PT, R91, RZ, PT ;  /* 0x000000ff5b00720b */ /* 0x020fe20003f2d000 */
[----:B------:R-:W-:Y:S01]  /*21e0*/  IMAD.IADD R4, R97, 0x1, -R102 ;  /* 0x0000000161047824 */ /* 0x000fe200078e0a66 */
[----:B------:R-:W-:Y:S01]  /*21f0*/  BSSY B0, `(.L_x_32) ;  /* 0x00004c1000007945 */ /* 0x000fe20003800000 */
[----:B------:R-:W-:Y:S02]  /*2200*/  IMAD.IADD R3, R101, 0x1, -R6 ;  /* 0x0000000165037824 */ /* 0x000fe400078e0a06 */
[----:B------:R-:W-:Y:S01]  /*2210*/  IMAD.IADD R105, R113, 0x1, R7 ;  /* 0x0000000171697824 */ /* 0x000fe200078e0207 */
[----:B------:R-:W-:-:S04]  /*2220*/  ISETP.GT.AND P6, PT, R4, RZ, PT ;  /* 0x000000ff0400720c */ /* 0x000fc80003fc4270 */
[----:B------:R-:W-:-:S03]  /*2230*/  ISETP.GT.AND P0, PT, R3, RZ, P6 ;  /* 0x000000ff0300720c */ /* 0x000fc60003704270 */
[----:B------:R-:W-:Y:S10]  /*2240*/  @!P1 BRA `(.L_x_33) ;  /* 0x0000003400809947 */ /* 0x000ff40003800000 */
[----:B------:R-:W0:Y:S01]  /*2250*/  LDC.64 R14, c[0x0][0x5b8] ;  /* 0x00016e00ff0e7b82 */ /* 0x000e220000000a00 */
[----:B------:R-:W-:-:S07]  /*2260*/  ULDC.64 UR4, c[0x0][0x5c0] ;  /* 0x0001700000047ab9 */ /* 0x000fce0000000a00 */
[----:B------:R-:W1:Y:S08]  /*2270*/  LDC.64 R106, c[0x0][0x5b0] ;  /* 0x00016c00ff6a7b82 */ /* 0x000e700000000a00 */
[----:B------:R-:W2:Y:S01]  /*2280*/  LDC.64 R12, c[0x0][0x5a8] ;  /* 0x00016a00ff0c7b82 */ /* 0x000ea20000000a00 */
[-C--:B0-----:R-:W-:Y:S02]  /*2290*/  IMAD R6, R11, R14.reuse, RZ ;  /* 0x0000000e0b067224 */ /* 0x081fe400078e02ff */
[----:B------:R-:W-:-:S04]  /*22a0*/  IMAD.WIDE.U32 R20, R23, R14, R8 ;  /* 0x0000000e17147225 */ /* 0x000fc800078e0008 */
[----:B------:R-:W-:Y:S02]  /*22b0*/  IMAD R115, R23, R15, R6 ;  /* 0x0000000f17737224 */ /* 0x000fe400078e0206 */
[-C--:B-1----:R-:W-:Y:S02]  /*22c0*/  IMAD R5, R109, R106.reuse, RZ ;  /* 0x0000006a6d057224 */ /* 0x082fe400078e02ff */
[----:B------:R-:W-:Y:S02]  /*22d0*/  IMAD.IADD R103, R21, 0x1, R115 ;  /* 0x0000000115677824 */ /* 0x000fe400078e0273 */
[----:B------:R-:W-:Y:S02]  /*22e0*/  IMAD.MOV.U32 R102, RZ, RZ, R20 ;  /* 0x000000ffff667224 */ /* 0x000fe400078e0014 */
[C---:B------:R-:W-:Y:S02]  /*22f0*/  IMAD R119, R108.reuse, R107, R5 ;  /* 0x0000006b6c777224 */ /* 0x040fe400078e0205 */
[----:B------:R-:W-:-:S04]  /*2300*/  IMAD.WIDE.U32 R6, R108, R106, R102 ;  /* 0x0000006a6c067225 */ /* 0x000fc800078e0066 */
[----:B------:R-:W-:Y:S01]  /*2310*/  IMAD.IADD R5, R7, 0x1, R119 ;  /* 0x0000000107057824 */ /* 0x000fe200078e0277 */
[----:B--2---:R-:W-:-:S04]  /*2320*/  LEA R10, P1, R6, R12, 0x1 ;  /* 0x0000000c060a7211 */ /* 0x004fc800078208ff */
[----:B------:R-:W-:-:S05]  /*2330*/  LEA.HI.X R11, R6, R13, R5, 0x1, P1 ;  /* 0x0000000d060b7211 */ /* 0x000fca00008f0c05 */
[----:B------:R-:W2:Y:S01]  /*2340*/  @P0 LDG.E.LTC128B.U16 R5, desc[UR38][R10.64] ;  /* 0x000000260a050981 */ /* 0x000ea2000c1e1520 */
[----:B------:R-:W-:Y:S01]  /*2350*/  ISETP.GT.AND P4, PT, R4, 0x1, PT ;  /* 0x000000010400780c */ /* 0x000fe20003f84270 */
[----:B------:R-:W-:Y:S01]  /*2360*/  IMAD.WIDE.U32 R6, R108, R106, R8 ;  /* 0x0000006a6c067225 */ /* 0x000fe200078e0008 */
[----:B------:R-:W-:Y:S01]  /*2370*/  BSSY B1, `(.L_x_34) ;  /* 0x0000013000017945 */ /* 0x000fe20003800000 */
[----:B------:R-:W-:Y:S02]  /*2380*/  SHF.L.U64.HI R113, R106, 0x3, R107 ;  /* 0x000000036a717819 */ /* 0x000fe4000001026b */
[----:B------:R-:W-:Y:S01]  /*2390*/  IMAD.IADD R7, R119, 0x1, R7 ;  /* 0x0000000177077824 */ /* 0x000fe200078e0207 */
[----:B------:R-:W-:Y:S01]  /*23a0*/  P2R R118, PR, RZ, 0x10 ;  /* 0x00000010ff767803 */ /* 0x000fe20000000000 */
[----:B------:R-:W-:-:S04]  /*23b0*/  IMAD.WIDE.U32 R110, R23, R14, R6 ;  /* 0x0000000e176e7225 */ /* 0x000fc800078e0006 */
[----:B------:R-:W-:Y:S01]  /*23c0*/  IMAD.IADD R7, R115, 0x1, R111 ;  /* 0x0000000173077824 */ /* 0x000fe200078e026f */
[----:B------:R-:W-:-:S04]  /*23d0*/  LEA R6, P2, R110, R12, 0x1 ;  /* 0x0000000c6e067211 */ /* 0x000fc800078408ff */
[----:B------:R-:W-:Y:S01]  /*23e0*/  LEA.HI.X R7, R110, R13, R7, 0x1, P2 ;  /* 0x0000000d6e077211 */ /* 0x000fe200010f0c07 */
[----:B--2---:R-:W-:-:S04]  /*23f0*/  IMAD.U32 R104, R5, 0x10000, RZ ;  /* 0x0001000005687824 */ /* 0x004fc800078e00ff */
[----:B------:R-:W-:Y:S01]  /*2400*/  FMUL R15, R104, R91 ;  /* 0x0000005b680f7220 */ /* 0x000fe20000400000 */
[----:B------:R-:W-:-:S03]  /*2410*/  LEA R104, P1, R112, UR4, 0x1 ;  /* 0x0000000470687c11 */ /* 0x000fc6000f8208ff */
[----:B------:R-:W-:Y:S01]  /*2420*/  FFMA R15, R56, R90, R15 ;  /* 0x0000005a380f7223 */ /* 0x000fe2000000000f */
[----:B------:R-:W-:Y:S01]  /*2430*/  LEA.HI.X R105, R112, UR5, R105, 0x1, P1 ;  /* 0x0000000570697c11 */ /* 0x000fe200088f0c69 */
[----:B------:R-:W-:Y:S01]  /*2440*/  IMAD.SHL.U32 R112, R106, 0x8, RZ ;  /* 0x000000086a707824 */ /* 0x000fe200078e00ff */
[----:B------:R-:W-:Y:S02]  /*2450*/  ISETP.GT.AND P1, PT, R3, RZ, P4 ;  /* 0x000000ff0300720c */ /* 0x000fe40002724270 */
[----:B------:R-:W-:-:S05]  /*2460*/  F2FP.BF16.F32.PACK_AB R15, RZ, R15 ;  /* 0x0000000fff0f723e */ /* 0x000fca00000010ff */
[----:B------:R0:W-:Y:S06]  /*2470*/  @P0 STG.E.U16 desc[UR38][R104.64], R15 ;  /* 0x0000000f68000986 */ /* 0x0001ec000c101526 */
[----:B------:R-:W-:Y:S05]  /*2480*/  @!P1 BRA `(.L_x_35) ;  /* 0x0000000000049947 */ /* 0x000fea0003800000 */
[----:B------:R1:W5:Y:S02]  /*2490*/  LDG.E.LTC128B.U16 R5, desc[UR38][R6.64+0x2] ;  /* 0x0000022606057981 */ /* 0x000364000c1e1520 */
.L_x_35:
[----:B------:R-:W-:Y:S05]  /*24a0*/  BSYNC B1 ;  /* 0x0000000000017941 */ /* 0x000fea0003800000 */
.L_x_34:
[----:B-----5:R-:W-:Y:S01]  /*24b0*/  IMAD.U32 R10, R5, 0x10000, RZ ;  /* 0x00010000050a7824 */ /* 0x020fe200078e00ff */
[----:B------:R-:W-:Y:S01]  /*24c0*/  ISETP.GT.AND P0, PT, R3, 0x8, P6 ;  /* 0x000000080300780c */ /* 0x000fe20003704270 */
[----:B------:R-:W-:Y:S01]  /*24d0*/  IMAD.WIDE.U32 R116, R108, R106, R112 ;  /* 0x0000006a6c747225 */ /* 0x000fe200078e0070 */
[----:B0-----:R-:W-:-:S03]  /*24e0*/  PRMT R15, R5, 0x7610, R15 ;  /* 0x00007610050f7816 */ /* 0x001fc6000000000f */
[----:B------:R-:W-:Y:S01]  /*24f0*/  FMUL R10, R10, R91 ;  /* 0x0000005b0a0a7220 */ /* 0x000fe20000400000 */
[----:B------:R-:W-:Y:S01]  /*2500*/  IMAD.IADD R119, R119, 0x1, R117 ;  /* 0x0000000177777824 */ /* 0x000fe200078e0275 */
[----:B------:R-:W-:Y:S02]  /*2510*/  IADD3 R11, P2, R20, R116, RZ ;  /* 0x00000074140b7210 */ /* 0x000fe40007f5e0ff */
[----:B------:R-:W-:-:S03]  /*2520*/  FFMA R57, R57, R90, R10 ;  /* 0x0000005a39397223 */ /* 0x000fc6000000000a */
[----:B------:R-:W-:Y:S01]  /*2530*/  IMAD.X R56, R119, 0x1, R103, P2 ;  /* 0x0000000177387824 */ /* 0x000fe200010e0667 */
[C---:B------:R-:W-:Y:S02]  /*2540*/  LEA R10, P2, R11.reuse, R12, 0x1 ;  /* 0x0000000c0b0a7211 */ /* 0x040fe400078408ff */
[----:B------:R-:W-:Y:S02]  /*2550*/  F2FP.BF16.F32.PACK_AB R57, RZ, R57 ;  /* 0x00000039ff39723e */ /* 0x000fe400000010ff */
[----:B------:R-:W-:Y:S01]  /*2560*/  LEA.HI.X R11, R11, R13, R56, 0x1, P2 ;  /* 0x0000000d0b0b7211 */ /* 0x000fe200010f0c38 */
[----:B------:R-:W-:Y:S01]  /*2570*/  @P1 IMAD.MOV.U32 R56, RZ, RZ, R104 ;  /* 0x000000ffff381224 */ /* 0x000fe200078e0068 */
[----:B------:R-:W-:Y:S01]  /*2580*/  PRMT R111, R57, 0x7610, R111 ;  /* 0x00007610396f7816 */ /* 0x000fe2000000006f */
[----:B------:R-:W-:-:S05]  /*2590*/  @P1 IMAD.MOV.U32 R57, RZ, RZ, R105 ;  /* 0x000000ffff391224 */ /* 0x000fca00078e0069 */
[----:B------:R0:W-:Y:S04]  /*25a0*/  @P1 STG.E.U16 desc[UR38][R56.64+0x2], R111 ;  /* 0x0000026f38001986 */ /* 0x0001e8000c101526 */
[----:B------:R-:W2:Y:S01]  /*25b0*/  @P0 LDG.E.LTC128B.U16 R15, desc[UR38][R10.64] ;  /* 0x000000260a0f0981 */ /* 0x000ea2000c1e1520 */
[----:B------:R-:W-:Y:S01]  /*25c0*/  IADD3 R116, P1, R8, R116, RZ ;  /* 0x0000007408747210 */ /* 0x000fe20007f3e0ff */
[----:B------:R-:W-:Y:S01]  /*25d0*/  BSSY B1, `(.L_x_36) ;  /* 0x0000012000017945 */ /* 0x000fe20003800000 */
[----:B------:R-:W-:-:S03]  /*25e0*/  SHF.L.U64.HI R121, R92, 0x1, R95 ;  /* 0x000000015c797819 */ /* 0x000fc6000001025f */
[----:B------:R-:W-:Y:S01]  /*25f0*/  IMAD.X R117, R9, 0x1, R119, P1 ;  /* 0x0000000109757824 */ /* 0x000fe200008e0677 */
[----:B------:R-:W-:Y:S01]  /*2600*/  ISETP.GT.AND P1, PT, R3, 0x8, P4 ;  /* 0x000000080300780c */ /* 0x000fe20002724270 */
[----:B------:R-:W-:Y:S02]  /*2610*/  IMAD.SHL.U32 R119, R92, 0x2, RZ ;  /* 0x000000025c777824 */ /* 0x000fe400078e00ff */
[----:B------:R-:W-:-:S04]  /*2620*/  IMAD.WIDE.U32 R116, R23, R14, R116 ;  /* 0x0000000e17747225 */ /* 0x000fc800078e0074 */
[----:B0-----:R-:W-:Y:S01]  /*2630*/  IMAD.IADD R57, R115, 0x1, R117 ;  /* 0x0000000173397824 */ /* 0x001fe200078e0275 */
[----:B------:R-:W-:-:S04]  /*2640*/  LEA R56, P3, R116, R12, 0x1 ;  /* 0x0000000c74387211 */ /* 0x000fc800078608ff */
[----:B------:R-:W-:Y:S01]  /*2650*/  LEA.HI.X R57, R116, R13, R57, 0x1, P3 ;  /* 0x0000000d74397211 */ /* 0x000fe200018f0c39 */
[----:B--2---:R-:W-:-:S04]  /*2660*/  IMAD.U32 R110, R15, 0x10000, RZ ;  /* 0x000100000f6e7824 */ /* 0x004fc800078e00ff */
[----:B------:R-:W-:Y:S01]  /*2670*/  FMUL R5, R110, R91 ;  /* 0x0000005b6e057220 */ /* 0x000fe20000400000 */
[----:B------:R-:W-:-:S03]  /*2680*/  IADD3 R110, P2, R119, R104, RZ ;  /* 0x00000068776e7210 */ /* 0x000fc60007f5e0ff */
[----:B------:R-:W-:Y:S02]  /*2690*/  FFMA R5, R58, R90, R5 ;  /* 0x0000005a3a057223 */ /* 0x000fe40000000005 */
[----:B------:R-:W-:-:S03]  /*26a0*/  IMAD.X R111, R121, 0x1, R105, P2 ;  /* 0x00000001796f7824 */ /* 0x000fc600010e0669 */
[----:B------:R-:W-:-:S05]  /*26b0*/  F2FP.BF16.F32.PACK_AB R5, RZ, R5 ;  /* 0x00000005ff05723e */ /* 0x000fca00000010ff */
[----:B------:R0:W-:Y:S01]  /*26c0*/  @P0 STG.E.U16 desc[UR38][R110.64], R5 ;  /* 0x000000056e000986 */ /* 0x0001e2000c101526 */
[----:B------:R-:W-:Y:S05]  /*26d0*/  @!P1 BRA `(.L_x_37) ;  /* 0x0000000000049947 */ /* 0x000fea0003800000 */
[----:B------:R2:W5:Y:S02]  /*26e0*/  LDG.E.LTC128B.U16 R15, desc[UR38][R56.64+0x2] ;  /* 0x00000226380f7981 */ /* 0x000564000c1e1520 */
.L_x_37:
[----:B------:R-:W-:Y:S05]  /*26f0*/  BSYNC B1 ;  /* 0x0000000000017941 */ /* 0x000fea0003800000 */
.L_x_36:
[----:B-----5:R-:W-:Y:S01]  /*2700*/  IMAD.U32 R10, R15, 0x10000, RZ ;  /* 0x000100000f0a7824 */ /* 0x020fe200078e00ff */
[----:B------:R-:W-:Y:S01]  /*2710*/  ISETP.GT.AND P4, PT, R4, 0x8, PT ;  /* 0x000000080400780c */ /* 0x000fe20003f84270 */
[----:B------:R-:W-:Y:S01]  /*2720*/  IMAD.MOV.U32 R58, RZ, RZ, R110 ;  /* 0x000000ffff3a7224 */ /* 0x000fe200078e006e */
[----:B------:R-:W-:Y:S01]  /*2730*/  BSSY B1, `(.L_x_38) ;  /* 0x000000b000017945 */ /* 0x000fe20003800000 */
[----:B------:R-:W-:Y:S01]  /*2740*/  FMUL R10, R10, R91 ;  /* 0x0000005b0a0a7220 */ /* 0x000fe20000400000 */
[----:B------:R-:W-:Y:S02]  /*2750*/  ISETP.GT.AND P0, PT, R3, RZ, P4 ;  /* 0x000000ff0300720c */ /* 0x000fe40002704270 */
[----:B------:R-:W-:Y:S01]  /*2760*/  P2R R117, PR, RZ, 0x10 ;  /* 0x00000010ff757803 */ /* 0x000fe20000000000 */
[----:B------:R-:W-:Y:S01]  /*2770*/  FFMA R10, R59, R90, R10 ;  /* 0x0000005a3b0a7223 */ /* 0x000fe2000000000a */
[----:B------:R-:W-:Y:S01]  /*2780*/  IMAD.MOV.U32 R59, RZ, RZ, R111 ;  /* 0x000000ffff3b7224 */ /* 0x000fe200078e006f */
[----:B------:R-:W-:-:S03]  /*2790*/  PRMT R116, R15, 0x7610, R116 ;  /* 0x000076100f747816 */ /* 0x000fc60000000074 */
[----:B------:R-:W-:-:S05]  /*27a0*/  F2FP.BF16.F32.PACK_AB R10, RZ, R10 ;  /* 0x0000000aff0a723e */ /* 0x000fca00000010ff */
[----:B------:R3:W-:Y:S01]  /*27b0*/  @P1 STG.E.U16 desc[UR38][R58.64+0x2], R10 ;  /* 0x0000020a3a001986 */ /* 0x0007e2000c101526 */
[----:B------:R-:W-:Y:S05]  /*27c0*/  @!P0 BRA `(.L_x_39) ;  /* 0x0000000000048947 */ /* 0x000fea0003800000 */
[----:B------:R4:W5:Y:S02]  /*27d0*/  LDG.E.LTC128B.U16 R116, desc[UR38][R6.64+0x10] ;  /* 0x0000102606747981 */ /* 0x000964000c1e1520 */
.L_x_39:
[----:B------:R-:W-:Y:S05]  /*27e0*/  BSYNC B1 ;  /* 0x0000000000017941 */ /* 0x000fea0003800000 */
.L_x_38:
[----:B---3-5:R-:W-:Y:S01]  /*27f0*/  IMAD.U32 R10, R116, 0x10000, RZ ;  /* 0x00010000740a7824 */ /* 0x028fe200078e00ff */
[C---:B0-----:R-:W-:Y:S01]  /*2800*/  SHF.L.U64.HI R5, R93.reuse, 0x1, R94 ;  /* 0x000000015d057819 */ /* 0x041fe2000001025e */
[----:B------:R-:W-:Y:S01]  /*2810*/  IMAD.SHL.U32 R15, R93, 0x2, RZ ;  /* 0x000000025d0f7824 */ /* 0x000fe200078e00ff */
[----:B------:R-:W-:Y:S01]  /*2820*/  ISETP.GT.AND P3, PT, R4, 0x9, PT ;  /* 0x000000090400780c */ /* 0x000fe20003f64270 */
[----:B------:R-:W-:Y:S01]  /*2830*/  FMUL R11, R10, R91 ;  /* 0x0000005b0a0b7220 */ /* 0x000fe20000400000 */
[----:B------:R-:W-:Y:S02]  /*2840*/  BSSY B1, `(.L_x_40) ;  /* 0x000000a000017945 */ /* 0x000fe40003800000 */
[----:B------:R-:W-:Y:S01]  /*2850*/  IADD3 R10, P1, P2, R15, R104, R119 ;  /* 0x000000680f0a7210 */ /* 0x000fe20007a3e077 */
[----:B------:R-:W-:Y:S01]  /*2860*/  FFMA R60, R60, R90, R11 ;  /* 0x0000005a3c3c7223 */ /* 0x000fe2000000000b */
[----:B------:R-:W-:Y:S02]  /*2870*/  P2R R119, PR, RZ, 0x8 ;  /* 0x00000008ff777803 */ /* 0x000fe40000000000 */
[----:B------:R-:W-:-:S02]  /*2880*/  IADD3.X R11, R5, R105, R121, P1, P2 ;  /* 0x00000069050b7210 */ /* 0x000fc40000fe4479 */
[----:B------:R-:W-:Y:S02]  /*2890*/  F2FP.BF16.F32.PACK_AB R60, RZ, R60 ;  /* 0x0000003cff3c723e */ /* 0x000fe400000010ff */
[----:B------:R-:W-:-:S03]  /*28a0*/  ISETP.GT.AND P1, PT, R3, RZ, P3 ;  /* 0x000000ff0300720c */ /* 0x000fc60001f24270 */
[----:B------:R0:W-:Y:S10]  /*28b0*/  @P0 STG.E.U16 desc[UR38][R104.64+0x10], R60 ;  /* 0x0000103c68000986 */ /* 0x0001f4000c101526 */
[----:B------:R-:W-:Y:S05]  /*28c0*/  @!P1 BRA `(.L_x_41) ;  /* 0x0000000000049947 */ /* 0x000fea0003800000 */
[----:B------:R3:W5:Y:S02]  /*28d0*/  LDG.E.LTC128B.U16 R116, desc[UR38][R6.64+0x12] ;  /* 0x0000122606747981 */ /* 0x000764000c1e1520 */
.L_x_41:
[----:B------:R-:W-:Y:S05]  /*28e0*/  BSYNC B1 ;  /* 0x0000000000017941 */ /* 0x000fea0003800000 */
.L_x_40:
[----:B0----5:R-:W-:Y:S01]  /*28f0*/  IMAD.U32 R60, R116, 0x10000, RZ ;  /* 0x00010000743c7824 */ /* 0x021fe200078e00ff */
[----:B------:R-:W-:Y:S01]  /*2900*/  ISETP.GT.AND P0, PT, R3, 0x8, P4 ;  /* 0x000000080300780c */ /* 0x000fe20002704270 */
[----:B------:R-:W-:Y:S02]  /*2910*/  BSSY B1, `(.L_x_42) ;  /* 0x000000a000017945 */ /* 0x000fe40003800000 */
[----:B------:R-:W-:-:S04]  /*2920*/  FMUL R60, R60, R91 ;  /* 0x0000005b3c3c7220 */ /* 0x000fc80000400000 */
[----:B------:R-:W-:Y:S01]  /*2930*/  FFMA R60, R61, R90, R60 ;  /* 0x0000005a3d3c7223 */ /* 0x000fe2000000003c */
[----:B------:R-:W-:-:S04]  /*2940*/  @P1 IMAD.MOV.U32 R61, RZ, RZ, R105 ;  /* 0x000000ffff3d1224 */ /* 0x000fc800078e0069 */
[----:B------:R-:W-:-:S04]  /*2950*/  F2FP.BF16.F32.PACK_AB R60, RZ, R60 ;  /* 0x0000003cff3c723e */ /* 0x000fc800000010ff */
[----:B------:R-:W-:Y:S01]  /*2960*/  PRMT R120, R60, 0x7610, R120 ;  /* 0x000076103c787816 */ /* 0x000fe20000000078 */
[----:B------:R-:W-:-:S05]  /*2970*/  @P1 IMAD.MOV.U32 R60, RZ, RZ, R104 ;  /* 0x000000ffff3c1224 */ /* 0x000fca00078e0068 */
[----:B------:R0:W-:Y:S01]  /*2980*/  @P1 STG.E.U16 desc[UR38][R60.64+0x12], R120 ;  /* 0x000012783c001986 */ /* 0x0001e2000c101526 */
[----:B------:R-:W-:Y:S05]  /*2990*/  @!P0 BRA `(.L_x_43) ;  /* 0x0000000000048947 */ /* 0x000fea0003800000 */
[----:B------:R0:W5:Y:S02]  /*29a0*/  LDG.E.LTC128B.U16 R116, desc[UR38][R56.64+0x10] ;  /* 0x0000102638747981 */ /* 0x000164000c1e1520 */
.L_x_43:
[----:B------:R-:W-:Y:S05]  /*29b0*/  BSYNC B1 ;  /* 0x0000000000017941 */ /* 0x000fea0003800000 */
.L_x_42:
[----:B0----5:R-:W-:Y:S01]  /*29c0*/  IMAD.U32 R60, R116, 0x10000, RZ ;  /* 0x00010000743c7824 */ /* 0x021fe200078e00ff */
[----:B------:R-:W-:Y:S01]  /*29d0*/  ISETP.GT.AND P1, PT, R3, 0x8, P3 ;  /* 0x000000080300780c */ /* 0x000fe20001f24270 */
[----:B------:R-:W-:Y:S02]  /*29e0*/  BSSY B1, `(.L_x_44) ;  /* 0x0000007000017945 */ /* 0x000fe40003800000 */
[----:B------:R-:W-:-:S04]  /*29f0*/  FMUL R61, R60, R91 ;  /* 0x0000005b3c3d7220 */ /* 0x000fc80000400000 */
[----:B------:R-:W-:-:S05]  /*2a00*/  FFMA R61, R62, R90, R61 ;  /* 0x0000005a3e3d7223 */ /* 0x000fca000000003d */
[----:B------:R-:W-:-:S05]  /*2a10*/  F2FP.BF16.F32.PACK_AB R61, RZ, R61 ;  /* 0x0000003dff3d723e */ /* 0x000fca00000010ff */
[----:B------:R0:W-:Y:S01]  /*2a20*/  @P0 STG.E.U16 desc[UR38][R58.64+0x10], R61 ;  /* 0x0000103d3a000986 */ /* 0x0001e2000c101526 */
[----:B------:R-:W-:Y:S05]  /*2a30*/  @!P1 BRA `(.L_x_45) ;  /* 0x0000000000049947 */ /* 0x000fea0003800000 */
[----:B------:R0:W5:Y:S02]  /*2a40*/  LDG.E.LTC128B.U16 R116, desc[UR38][R56.64+0x12] ;  /* 0x0000122638747981 */ /* 0x000164000c1e1520 */
.L_x_45:
[----:B------:R-:W-:Y:S05]  /*2a50*/  BSYNC B1 ;  /* 0x0000000000017941 */ /* 0x000fea0003800000 */
.L_x_44:
[----:B-----5:R-:W-:Y:S01]  /*2a60*/  IMAD.U32 R60, R116, 0x10000, RZ ;  /* 0x00010000743c7824 */ /* 0x020fe200078e00ff */
[----:B------:R-:W-:Y:S01]  /*2a70*/  IADD3 R123, P0, R108, 0x80, RZ ;  /* 0x000000806c7b7810 */ /* 0x000fe20007f1e0ff */
[----:B------:R-:W-:Y:S01]  /*2a80*/  BSSY B1, `(.L_x_46) ;  /* 0x000000b000017945 */ /* 0x000fe20003800000 */
[----:B------:R-:W-:Y:S01]  /*2a90*/  ISETP.GT.AND P2, PT, R4, 0x10, PT ;  /* 0x000000100400780c */ /* 0x000fe20003f44270 */
[----:B------:R-:W-:Y:S02]  /*2aa0*/  FMUL R60, R60, R91 ;  /* 0x0000005b3c3c7220 */ /* 0x000fe40000400000 */
[----:B------:R-:W-:Y:S01]  /*2ab0*/  IMAD.X R109, RZ, RZ, R109, P0 ;  /* 0x000000ffff6d7224 */ /* 0x000fe200000e066d */
[----:B------:R-:W-:Y:S01]  /*2ac0*/  ISETP.GT.AND P0, PT, R3, RZ, P2 ;  /* 0x000000ff0300720c */ /* 0x000fe20001704270 */
[----:B------:R-:W-:Y:S01]  /*2ad0*/  FFMA R60, R63, R90, R60 ;  /* 0x0000005a3f3c7223 */ /* 0x000fe2000000003c */
[----:B------:R-:W-:-:S04]  /*2ae0*/  P2R R120, PR, RZ, 0x4 ;  /* 0x00000004ff787803 */ /* 0x000fc80000000000 */
[----:B------:R-:W-:-:S05]  /*2af0*/  F2FP.BF16.F32.PACK_AB R60, RZ, R60 ;  /* 0x0000003cff3c723e */ /* 0x000fca00000010ff */
[----:B------:R0:W-:Y:S02]  /*2b00*/  @P1 STG.E.U16 desc[UR38][R58.64+0x12], R60 ;  /* 0x0000123c3a001986 */ /* 0x0001e4000c101526 */
[----:B------:R-:W-:Y:S05]  /*2b10*/  @!P0 BRA `(.L_x_47) ;  /* 0x0000000000048947 */ /* 0x000fea0003800000 */
[----:B------:R0:W5:Y:S02]  /*2b20*/  LDG.E.LTC128B.U16 R116, desc[UR38][R6.64+0x20] ;  /* 0x0000202606747981 */ /* 0x000164000c1e1520 */
.L_x_47:
[----:B------:R-:W-:Y:S05]  /*2b30*/  BSYNC B1 ;  /* 0x0000000000017941 */ /* 0x000fea0003800000 */
.L_x_46:
[----:B0----5:R-:W-:Y:S01]  /*2b40*/  IMAD.U32 R60, R116, 0x10000, RZ ;  /* 0x00010000743c7824 */ /* 0x021fe200078e00ff */
[----:B------:R-:W-:Y:S01]  /*2b50*/  ISETP.GT.AND P1, PT, R4, 0x11, PT ;  /* 0x000000110400780c */ /* 0x000fe20003f24270 */
[-C--:B------:R-:W-:Y:S01]  /*2b60*/  IMAD.WIDE.U32 R62, R123, R106.reuse, R8 ;  /* 0x0000006a7b3e7225 */ /* 0x080fe200078e0008 */
[----:B------:R-:W-:Y:S03]  /*2b70*/  BSSY B1, `(.L_x_48) ;  /* 0x0000021000017945 */ /* 0x000fe60003800000 */
[----:B------:R-:W-:Y:S01]  /*2b80*/  FMUL R21, R60, R91 ;  /* 0x0000005b3c157220 */ /* 0x000fe20000400000 */
[----:B------:R-:W-:-:S03]  /*2b90*/  IMAD R60, R109, R106, RZ ;  /* 0x0000006a6d3c7224 */ /* 0x000fc600078e02ff */
[----:B------:R-:W-:Y:S01]  /*2ba0*/  FFMA R21, R64, R90, R21 ;  /* 0x0000005a40157223 */ /* 0x000fe20000000015 */
[C---:B------:R-:W-:Y:S02]  /*2bb0*/  IMAD R121, R123.reuse, R107, R60 ;  /* 0x0000006b7b797224 */ /* 0x040fe400078e023c */
[----:B------:R-:W-:Y:S02]  /*2bc0*/  IMAD.WIDE.U32 R60, R123, R106, R102 ;  /* 0x0000006a7b3c7225 */ /* 0x000fe400078e0066 */
[----:B------:R-:W-:Y:S02]  /*2bd0*/  F2FP.BF16.F32.PACK_AB R21, RZ, R21 ;  /* 0x00000015ff15723e */ /* 0x000fe400000010ff */
[----:B------:R-:W-:Y:S02]  /*2be0*/  IMAD.IADD R63, R121, 0x1, R63 ;  /* 0x00000001793f7824 */ /* 0x000fe400078e023f */
[----:B------:R-:W-:Y:S01]  /*2bf0*/  PRMT R107, R21, 0x7610, R107 ;  /* 0x00007610156b7816 */ /* 0x000fe2000000006b */
[----:B------:R-:W-:-:S02]  /*2c00*/  IMAD.IADD R21, R61, 0x1, R121 ;  /* 0x000000013d157824 */ /* 0x000fc400078e0279 */
[----:B------:R-:W-:Y:S02]  /*2c10*/  IMAD.WIDE.U32 R108, R23, R14, R62 ;  /* 0x0000000e176c7225 */ /* 0x000fe400078e003e */
[----:B------:R0:W-:Y:S01]  /*2c20*/  @P0 STG.E.U16 desc[UR38][R104.64+0x20], R107 ;  /* 0x0000206b68000986 */ /* 0x0001e2000c101526 */
[----:B------:R-:W-:-:S04]  /*2c30*/  LEA R62, P0, R60, R12, 0x1 ;  /* 0x0000000c3c3e7211 */ /* 0x000fc800078008ff */
[----:B------:R-:W-:Y:S01]  /*2c40*/  LEA.HI.X R63, R60, R13, R21, 0x1, P0 ;  /* 0x0000000d3c3f7211 */ /* 0x000fe200000f0c15 */
[----:B------:R-:W-:Y:S01]  /*2c50*/  IMAD.IADD R21, R115, 0x1, R109 ;  /* 0x0000000173157824 */ /* 0x000fe200078e026d */
[----:B------:R-:W-:-:S04]  /*2c60*/  LEA R60, P0, R108, R12, 0x1 ;  /* 0x0000000c6c3c7211 */ /* 0x000fc800078008ff */
[----:B------:R-:W-:Y:S01]  /*2c70*/  LEA.HI.X R61, R108, R13, R21, 0x1, P0 ;  /* 0x0000000d6c3d7211 */ /* 0x000fe200000f0c15 */
[----:B0-----:R-:W-:-:S04]  /*2c80*/  IMAD.WIDE.U32 R106, R123, R106, R112 ;  /* 0x0000006a7b6a7225 */ /* 0x001fc800078e0070 */
[----:B------:R-:W-:Y:S01]  /*2c90*/  IMAD.IADD R121, R121, 0x1, R107 ;  /* 0x0000000179797824 */ /* 0x000fe200078e026b */
[----:B------:R-:W-:-:S05]  /*2ca0*/  IADD3 R64, P0, R20, R106, RZ ;  /* 0x0000006a14407210 */ /* 0x000fca0007f1e0ff */
[----:B------:R-:W-:Y:S01]  /*2cb0*/  IMAD.X R102, R121, 0x1, R103, P0 ;  /* 0x0000000179667824 */ /* 0x000fe200000e0667 */
[----:B------:R-:W-:-:S05]  /*2cc0*/  IADD3 R20, P0, R8, R106, RZ ;  /* 0x0000006a08147210 */ /* 0x000fca0007f1e0ff */
[----:B------:R-:W-:Y:S01]  /*2cd0*/  IMAD.X R21, R9, 0x1, R121, P0 ;  /* 0x0000000109157824 */ /* 0x000fe200000e0679 */
[----:B------:R-:W-:Y:S01]  /*2ce0*/  LEA R8, P0, R64, R12, 0x1 ;  /* 0x0000000c40087211 */ /* 0x000fe200078008ff */
[----:B------:R-:W-:-:S03]  /*2cf0*/  IMAD.WIDE.U32 R20, R23, R14, R20 ;  /* 0x0000000e17147225 */ /* 0x000fc600078e0014 */
[----:B------:R-:W-:Y:S02]  /*2d00*/  LEA.HI.X R9, R64, R13, R102, 0x1, P0 ;  /* 0x0000000d40097211 */ /* 0x000fe400000f0c66 */
[----:B------:R-:W-:Y:S01]  /*2d10*/  P2R R23, PR, RZ, 0x2 ;  /* 0x00000002ff177803 */ /* 0x000fe20000000000 */
[----:B------:R-:W-:Y:S01]  /*2d20*/  IMAD.IADD R115, R115, 0x1, R21 ;  /* 0x0000000173737824 */ /* 0x000fe200078e0215 */
[----:B------:R-:W-:-:S04]  /*2d30*/  LEA R12, P0, R20, R12, 0x1 ;  /* 0x0000000c140c7211 */ /* 0x000fc800078008ff */
[----:B------:R-:W-:Y:S02]  /*2d40*/  LEA.HI.X R13, R20, R13, R115, 0x1, P0 ;  /* 0x0000000d140d7211 */ /* 0x000fe400000f0c73 */
[----:B------:R-:W-:-:S13]  /*2d50*/  ISETP.GT.AND P0, PT, R3, RZ, P1 ;  /* 0x000000ff0300720c */ /* 0x000fda0000f04270 */
[----:B------:R-:W-:Y:S05]  /*2d60*/  @!P0 BRA `(.L_x_49) ;  /* 0x0000000000048947 */ /* 0x000fea0003800000 */
[----:B------:R0:W5:Y:S02]  /*2d70*/  LDG.E.LTC128B.U16 R116, desc[UR38][R6.64+0x22] ;  /* 0x0000222606747981 */ /* 0x000164000c1e1520 */
.L_x_49:
[----:B------:R-:W-:Y:S05]  /*2d80*/  BSYNC B1 ;  /* 0x0000000000017941 */ /* 0x000fea0003800000 */
.L_x_48:
[----:B-----5:R-:W-:Y:S01]  /*2d90*/  IMAD.U32 R14, R116, 0x10000, RZ ;  /* 0x00010000740e7824 */ /* 0x020fe200078e00ff */
[----:B------:R-:W-:Y:S01]  /*2da0*/  BSSY B1, `(.L_x_50) ;  /* 0x000000a000017945 */ /* 0x000fe20003800000 */
[----:B------:R-:W-:Y:S02]  /*2db0*/  @P0 IMAD.MOV.U32 R20, RZ, RZ, R104 ;  /* 0x000000ffff140224 */ /* 0x000fe400078e0068 */
[----:B------:R-:W-:Y:S01]  /*2dc0*/  FMUL R14, R14, R91 ;  /* 0x0000005b0e0e7220 */ /* 0x000fe20000400000 */
[----:B------:R-:W-:-:S03]  /*2dd0*/  @P0 IMAD.MOV.U32 R21, RZ, RZ, R105 ;  /* 0x000000ffff150224 */ /* 0x000fc600078e0069 */
[----:B------:R-:W-:-:S05]  /*2de0*/  FFMA R14, R65, R90, R14 ;  /* 0x0000005a410e7223 */ /* 0x000fca000000000e */
[----:B------:R-:W-:-:S05]  /*2df0*/  F2FP.BF16.F32.PACK_AB R14, RZ, R14 ;  /* 0x0000000eff0e723e */ /* 0x000fca00000010ff */
[----:B------:R0:W-:Y:S01]  /*2e00*/  @P0 STG.E.U16 desc[UR38][R20.64+0x22], R14 ;  /* 0x0000220e14000986 */ /* 0x0001e2000c101526 */
[----:B------:R-:W-:-:S13]  /*2e10*/  ISETP.GT.AND P0, PT, R3, 0x8, P2 ;  /* 0x000000080300780c */ /* 0x000fda0001704270 */
[----:B0-----:R-:W-:Y:S05]  /*2e20*/  @!P0 BRA `(.L_x_51) ;  /* 0x0000000000048947 */ /* 0x001fea0003800000 */
[----:B------:R0:W5:Y:S02]  /*2e30*/  LDG.E.LTC128B.U16 R116, desc[UR38][R56.64+0x20] ;  /* 0x0000202638747981 */ /* 0x000164000c1e1520 */
.L_x_51:
[----:B------:R-:W-:Y:S05]  /*2e40*/  BSYNC B1 ;  /* 0x0000000000017941 */ /* 0x000fea0003800000 */
.L_x_50:
[----:B-----5:R-:W-:Y:S01]  /*2e50*/  IMAD.U32 R14, R116, 0x10000, RZ ;  /* 0x00010000740e7824 */ /* 0x020fe200078e00ff */
[----:B------:R-:W-:Y:S03]  /*2e60*/  BSSY B1, `(.L_x_52) ;  /* 0x0000008000017945 */ /* 0x000fe60003800000 */
[----:B------:R-:W-:-:S04]  /*2e70*/  FMUL R21, R14, R91 ;  /* 0x0000005b0e157220 */ /* 0x000fc80000400000 */
[----:B------:R-:W-:-:S05]  /*2e80*/  FFMA R21, R66, R90, R21 ;  /* 0x0000005a42157223 */ /* 0x000fca0000000015 */
[----:B------:R-:W-:-:S05]  /*2e90*/  F2FP.BF16.F32.PACK_AB R21, RZ, R21 ;  /* 0x00000015ff15723e */ /* 0x000fca00000010ff */
[----:B------:R0:W-:Y:S01]  /*2ea0*/  @P0 STG.E.U16 desc[UR38][R58.64+0x20], R21 ;  /* 0x000020153a000986 */ /* 0x0001e2000c101526 */
[----:B------:R-:W-:-:S13]  /*2eb0*/  ISETP.GT.AND P0, PT, R3, 0x8, P1 ;  /* 0x000000080300780c */ /* 0x000fda0000f04270 */
[----:B0-----:R-:W-:Y:S05]  /*2ec0*/  @!P0 BRA `(.L_x_53) ;  /* 0x0000000000048947 */ /* 0x001fea0003800000 */
[----:B------:R0:W5:Y:S02]  /*2ed0*/  LDG.E.LTC128B.U16 R116, desc[UR38][R56.64+0x22] ;  /* 0x0000222638747981 */ /* 0x000164000c1e1520 */
.L_x_53:
[----:B------:R-:W-:Y:S05]  /*2ee0*/  BSYNC B1 ;  /* 0x0000000000017941 */ /* 0x000fea0003800000 */
.L_x_52:
[----:B-----5:R-:W-:Y:S01]  /*2ef0*/  IMAD.U32 R14, R116, 0x10000, RZ ;  /* 0x00010000740e7824 */ /* 0x020fe200078e00ff */
[----:B------:R-:W-:Y:S01]  /*2f00*/  ISETP.GT.AND P2, PT, R4, 0x18, PT ;  /* 0x000000180400780c */ /* 0x000fe20003f44270 */
[----:B------:R-:W-:Y:S02]  /*2f10*/  BSSY B1, `(.L_x_54) ;  /* 0x0000009000017945 */ /* 0x000fe40003800000 */
[----:B------:R-:W-:Y:S01]  /*2f20*/  FMUL R14, R14, R91 ;  /* 0x0000005b0e0e7220 */ /* 0x000fe20000400000 */
[----:B------:R-:W-:-:S03]  /*2f30*/  P2R R102, PR, RZ, 0x4 ;  /* 0x00000004ff667803 */ /* 0x000fc60000000000 */
[----:B------:R-:W-:-:S05]  /*2f40*/  FFMA R14, R67, R90, R14 ;  /* 0x0000005a430e7223 */ /* 0x000fca000000000e */
[----:B------:R-:W-:-:S05]  /*2f50*/  F2FP.BF16.F32.PACK_AB R14, RZ, R14 ;  /* 0x0000000eff0e723e */ /* 0x000fca00000010ff */
[----:B------:R0:W-:Y:S01]  /*2f60*/  @P0 STG.E.U16 desc[UR38][R58.64+0x22], R14 ;  /* 0x0000220e3a000986 */ /* 0x0001e2000c101526 */
[----:B------:R-:W-:-:S13]  /*2f70*/  ISETP.GT.AND P0, PT, R3, RZ, P2 ;  /* 0x000000ff0300720c */ /* 0x000fda0001704270 */
[----:B0-----:R-:W-:Y:S05]  /*2f80*/  @!P0 BRA `(.L_x_55) ;  /* 0x0000000000048947 */ /* 0x001fea0003800000 */
[----:B------:R0:W5:Y:S02]  /*2f90*/  LDG.E.LTC128B.U16 R116, desc[UR38][R6.64+0x30] ;  /* 0x0000302606747981 */ /* 0x000164000c1e1520 */
.L_x_55:
[----:B------:R-:W-:Y:S05]  /*2fa0*/  BSYNC B1 ;  /* 0x0000000000017941 */ /* 0x000fea0003800000 */
.L_x_54:
[----:B-----5:R-:W-:Y:S01]  /*2fb0*/  IMAD.U32 R14, R116, 0x10000, RZ ;  /* 0x00010000740e7824 */ /* 0x020fe200078e00ff */
[----:B------:R-:W-:Y:S01]  /*2fc0*/  ISETP.GT.AND P1, PT, R4, 0x19, PT ;  /* 0x000000190400780c */ /* 0x000fe20003f24270 */
[----:B------:R-:W-:Y:S01]  /*2fd0*/  @P0 IMAD.MOV.U32 R20, RZ, RZ, R104 ;  /* 0x000000ffff140224 */ /* 0x000fe200078e0068 */
[----:B------:R-:W-:Y:S01]  /*2fe0*/  BSSY B1, `(.L_x_56) ;  /* 0x000000b000017945 */ /* 0x000fe20003800000 */
[----:B------:R-:W-:-:S04]  /*2ff0*/  FMUL R21, R14, R91 ;  /* 0x0000005b0e157220 */ /* 0x000fc80000400000 */
[----:B------:R-:W-:Y:S01]  /*3000*/  FFMA R21, R68, R90, R21 ;  /* 0x0000005a44157223 */ /* 0x000fe20000000015 */
[----:B------:R-:W-:-:S04]  /*3010*/  P2R R68, PR, RZ, 0x2 ;  /* 0x00000002ff447803 */ /* 0x000fc80000000000 */
[----:B------:R-:W-:-:S04]  /*3020*/  F2FP.BF16.F32.PACK_AB R21, RZ, R21 ;  /* 0x00000015ff15723e */ /* 0x000fc800000010ff */
[----:B------:R-:W-:Y:S01]  /*3030*/  PRMT R14, R21, 0x7610, R14 ;  /* 0x00007610150e7816 */ /* 0x000fe2000000000e */
[----:B------:R-:W-:-:S05]  /*3040*/  @P0 IMAD.MOV.U32 R21, RZ, RZ, R105 ;  /* 0x000000ffff150224 */ /* 0x000fca00078e0069 */
[----:B------:R0:W-:Y:S01]  /*3050*/  @P0 STG.E.U16 desc[UR38][R20.64+0x30], R14 ;  /* 0x0000300e14000986 */ /* 0x0001e2000c101526 */
[----:B------:R-:W-:-:S13]  /*3060*/  ISETP.GT.AND P0, PT, R3, RZ, P1 ;  /* 0x000000ff0300720c */ /* 0x000fda0000f04270 */
[----:B0-----:R-:W-:Y:S05]  /*3070*/  @!P0 BRA `(.L_x_57) ;  /* 0x0000000000048947 */ /* 0x001fea0003800000 */
[----:B------:R0:W5:Y:S02]  /*3080*/  LDG.E.LTC128B.U16 R116, desc[UR38][R6.64+0x32] ;  /* 0x0000322606747981 */ /* 0x000164000c1e1520 */
.L_x_57:
[----:B------:R-:W-:Y:S05]  /*3090*/  BSYNC B1 ;  /* 0x0000000000017941 */ /* 0x000fea0003800000 */
.L_x_56:
        /* <DEDUP_REMOVED lines=11> */
.L_x_59:
[----:B------:R-:W-:Y:S05]  /*3150*/  BSYNC B1 ;  /* 0x0000000000017941 */ /* 0x000fea0003800000 */
.L_x_58:
        /* <DEDUP_REMOVED lines=9> */
.L_x_61:
[----:B------:R-:W-:Y:S05]  /*31f0*/  BSYNC B1 ;  /* 0x0000000000017941 */ /* 0x000fea0003800000 */
.L_x_60:
        /* <DEDUP_REMOVED lines=11> */
.L_x_63:
[----:B------:R-:W-:Y:S05]  /*32b0*/  BSYNC B1 ;  /* 0x0000000000017941 */ /* 0x000fea0003800000 */
.L_x_62:
[----:B-----5:R-:W-:Y:S01]  /*32c0*/  IMAD.U32 R14, R116, 0x10000, RZ ;  /* 0x00010000740e7824 */ /* 0x020fe200078e00ff */
[----:B------:R-:W-:Y:S01]  /*32d0*/  ISETP.GT.AND P1, PT, R4, 0x21, PT ;  /* 0x000000210400780c */ /* 0x000fe20003f24270 */
[----:B------:R-:W-:Y:S01]  /*32e0*/  @P0 IMAD.MOV.U32 R20, RZ, RZ, R104 ;  /* 0x000000ffff140224 */ /* 0x000fe200078e0068 */
[----:B------:R-:W-:Y:S01]  /*32f0*/  BSSY B1, `(.L_x_64) ;  /* 0x000000b000017945 */ /* 0x000fe20003800000 */
[----:B------:R-:W-:Y:S01]  /*3300*/  FMUL R21, R14, R91 ;  /* 0x0000005b0e157220 */ /* 0x000fe20000400000 */
[----:B------:R-:W-:-:S03]  /*3310*/  P2R R70, PR, RZ, 0x2 ;  /* 0x00000002ff467803 */ /* 0x000fc60000000000 */
[----:B------:R-:W-:-:S05]  /*3320*/  FFMA R21, R72, R90, R21 ;  /* 0x0000005a48157223 */ /* 0x000fca0000000015 */
[----:B------:R-:W-:-:S04]  /*3330*/  F2FP.BF16.F32.PACK_AB R21, RZ, R21 ;  /* 0x00000015ff15723e */ /* 0x000fc800000010ff */
[----:B------:R-:W-:Y:S01]  /*3340*/  PRMT R14, R21, 0x7610, R14 ;  /* 0x00007610150e7816 */ /* 0x000fe2000000000e */
[----:B------:R-:W-:-:S05]  /*3350*/  @P0 IMAD.MOV.U32 R21, RZ, RZ, R105 ;  /* 0x000000ffff150224 */ /* 0x000fca00078e0069 */
[----:B------:R0:W-:Y:S01]  /*3360*/  @P0 STG.E.U16 desc[UR38][R20.64+0x40], R14 ;  /* 0x0000400e14000986 */ /* 0x0001e2000c101526 */
[----:B------:R-:W-:-:S13]  /*3370*/  ISETP.GT.AND P0, PT, R3, RZ, P1 ;  /* 0x000000ff0300720c */ /* 0x000fda0000f04270 */
[----:B0-----:R-:W-:Y:S05]  /*3380*/  @!P0 BRA `(.L_x_65) ;  /* 0x0000000000048947 */ /* 0x001fea0003800000 */
[----:B------:R0:W5:Y:S02]  /*3390*/  LDG.E.LTC128B.U16 R116, desc[UR38][R6.64+0x42] ;  /* 0x0000422606747981 */ /* 0x000164000c1e1520 */
.L_x_65:
[----:B------:R-:W-:Y:S05]  /*33a0*/  BSYNC B1 ;  /* 0x0000000000017941 */ /* 0x000fea0003800000 */
.L_x_64:
        /* <DEDUP_REMOVED lines=11> */
.L_x_67:
[----:B------:R-:W-:Y:S05]  /*3460*/  BSYNC B1 ;  /* 0x0000000000017941 */ /* 0x000fea0003800000 */
.L_x_66:
        /* <DEDUP_REMOVED lines=9> */
.L_x_69:
[----:B------:R-:W-:Y:S05]  /*3500*/  BSYNC B1 ;  /* 0x0000000000017941 */ /* 0x000fea0003800000 */
.L_x_68:
        /* <DEDUP_REMOVED lines=11> */
.L_x_71:
[----:B------:R-:W-:Y:S05]  /*35c0*/  BSYNC B1 ;  /* 0x0000000000017941 */ /* 0x000fea0003800000 */
.L_x_70:
[----:B-----5:R-:W-:Y:S01]  /*35d0*/  IMAD.U32 R14, R116, 0x10000, RZ ;  /* 0x00010000740e7824 */ /* 0x020fe200078e00ff */
[----:B------:R-:W-:Y:S01]  /*35e0*/  ISETP.GT.AND P5, PT, R4, 0x29, PT ;  /* 0x000000290400780c */ /* 0x000fe20003fa4270 */
[----:B------:R-:W-:Y:S01]  /*35f0*/  @P0 IMAD.MOV.U32 R20, RZ, RZ, R104 ;  /* 0x000000ffff140224 */ /* 0x000fe200078e0068 */
[----:B------:R-:W-:Y:S01]  /*3600*/  BSSY B1, `(.L_x_72) ;  /* 0x000000b000017945 */ /* 0x000fe20003800000 */
[----:B------:R-:W-:-:S04]  /*3610*/  FMUL R21, R14, R91 ;  /* 0x0000005b0e157220 */ /* 0x000fc80000400000 */
[----:B------:R-:W-:-:S05]  /*3620*/  FFMA R21, R76, R90, R21 ;  /* 0x0000005a4c157223 */ /* 0x000fca0000000015 */
[----:B------:R-:W-:-:S04]  /*3630*/  F2FP.BF16.F32.PACK_AB R21, RZ, R21 ;  /* 0x00000015ff15723e */ /* 0x000fc800000010ff */
[----:B------:R-:W-:Y:S01]  /*3640*/  PRMT R14, R21, 0x7610, R14 ;  /* 0x00007610150e7816 */ /* 0x000fe2000000000e */
[----:B------:R-:W-:-:S05]  /*3650*/  @P0 IMAD.MOV.U32 R21, RZ, RZ, R105 ;  /* 0x000000ffff150224 */ /* 0x000fca00078e0069 */
[----:B------:R1:W-:Y:S01]  /*3660*/  @P0 STG.E.U16 desc[UR38][R20.64+0x50], R14 ;  /* 0x0000500e14000986 */ /* 0x0003e2000c101526 */
[----:B------:R-:W-:Y:S02]  /*3670*/  ISETP.GT.AND P0, PT, R3, RZ, P5 ;  /* 0x000000ff0300720c */ /* 0x000fe40002f04270 */
[----:B-1----:R-:W-:-:S11]  /*3680*/  P2R R14, PR, RZ, 0x20 ;  /* 0x00000020ff0e7803 */ /* 0x002fd60000000000 */
[----:B------:R-:W-:Y:S05]  /*3690*/  @!P0 BRA `(.L_x_73) ;  /* 0x0000000000048947 */ /* 0x000fea0003800000 */
[----:B------:R1:W5:Y:S02]  /*36a0*/  LDG.E.LTC128B.U16 R116, desc[UR38][R6.64+0x52] ;  /* 0x0000522606747981 */ /* 0x000364000c1e1520 */
.L_x_73:
[----:B------:R-:W-:Y:S05]  /*36b0*/  BSYNC B1 ;  /* 0x0000000000017941 */ /* 0x000fea0003800000 */
.L_x_72:
        /* <DEDUP_REMOVED lines=11> */
.L_x_75:
[----:B------:R-:W-:Y:S05]  /*3770*/  BSYNC B1 ;  /* 0x0000000000017941 */ /* 0x000fea0003800000 */
.L_x_74:
        /* <DEDUP_REMOVED lines=9> */
.L_x_77:
[----:B------:R-:W-:Y:S05]  /*3810*/  BSYNC B1 ;  /* 0x0000000000017941 */ /* 0x000fea0003800000 */
.L_x_76:
[----:B-----5:R-:W-:Y:S01]  /*3820*/  IMAD.U32 R14, R116, 0x10000, RZ ;  /* 0x00010000740e7824 */ /* 0x020fe200078e00ff */
[----:B------:R-:W-:Y:S01]  /*3830*/  ISETP.GT.AND P3, PT, R4, 0x30, PT ;  /* 0x000000300400780c */ /* 0x000fe20003f64270 */
[----:B------:R-:W-:Y:S02]  /*3840*/  BSSY B1, `(.L_x_78) ;  /* 0x0000008000017945 */ /* 0x000fe40003800000 */
[----:B------:R-:W-:-:S04]  /*3850*/  FMUL R14, R14, R91 ;  /* 0x0000005b0e0e7220 */ /* 0x000fc80000400000 */
[----:B------:R-:W-:-:S05]  /*3860*/  FFMA R14, R79, R90, R14 ;  /* 0x0000005a4f0e7223 */ /* 0x000fca000000000e */
[----:B------:R-:W-:-:S05]  /*3870*/  F2FP.BF16.F32.PACK_AB R14, RZ, R14 ;  /* 0x0000000eff0e723e */ /* 0x000fca00000010ff */
[----:B------:R0:W-:Y:S01]  /*3880*/  @P0 STG.E.U16 desc[UR38][R58.64+0x52], R14 ;  /* 0x0000520e3a000986 */ /* 0x0001e2000c101526 */
[----:B------:R-:W-:-:S13]  /*3890*/  ISETP.GT.AND P0, PT, R3, RZ, P3 ;  /* 0x000000ff0300720c */ /* 0x000fda0001f04270 */
[----:B0-----:R-:W-:Y:S05]  /*38a0*/  @!P0 BRA `(.L_x_79) ;  /* 0x0000000000048947 */ /* 0x001fea0003800000 */
[----:B------:R0:W5:Y:S02]  /*38b0*/  LDG.E.LTC128B.U16 R116, desc[UR38][R6.64+0x60] ;  /* 0x0000602606747981 */ /* 0x000164000c1e1520 */
.L_x_79:
[----:B------:R-:W-:Y:S05]  /*38c0*/  BSYNC B1 ;  /* 0x0000000000017941 */ /* 0x000fea0003800000 */
.L_x_78:
        /* <DEDUP_REMOVED lines=13> */
.L_x_81:
[----:B------:R-:W-:Y:S05]  /*39a0*/  BSYNC B1 ;  /* 0x0000000000017941 */ /* 0x000fea0003800000 */
.L_x_80:
        /* <DEDUP_REMOVED lines=11> */
.L_x_83:
[----:B------:R-:W-:Y:S05]  /*3a60*/  BSYNC B1 ;  /* 0x0000000000017941 */ /* 0x000fea0003800000 */
.L_x_82:
        /* <DEDUP_REMOVED lines=9> */
.L_x_85:
[----:B------:R-:W-:Y:S05]  /*3b00*/  BSYNC B1 ;  /* 0x0000000000017941 */ /* 0x000fea0003800000 */
.L_x_84:
        /* <DEDUP_REMOVED lines=10> */
.L_x_87:
[----:B------:R-:W-:Y:S05]  /*3bb0*/  BSYNC B1 ;  /* 0x0000000000017941 */ /* 0x000fea0003800000 */
.L_x_86:
        /* <DEDUP_REMOVED lines=8> */
[----:B------:R-:W-:-:S05]  /*3c40*/  IADD3 R20, P0, R15, R110, RZ ;  /* 0x0000006e0f147210 */ /* 0x000fca0007f1e0ff */
[----:B-1----:R-:W-:Y:S01]  /*3c50*/  IMAD.X R21, R5, 0x1, R111, P0 ;  /* 0x0000000105157824 */ /* 0x002fe200000e066f */
[----:B------:R-:W-:-:S05]  /*3c60*/  IADD3 R64, P0, R15, R110, RZ ;  /* 0x0000006e0f407210 */ /* 0x000fca0007f1e0ff */
[----:B------:R-:W-:Y:S01]  /*3c70*/  IMAD.X R65, R5, 0x1, R111, P0 ;  /* 0x0000000105417824 */ /* 0x000fe200000e066f */
[----:B------:R-:W-:-:S05]  /*3c80*/  IADD3 R14, P0, R15, R104, RZ ;  /* 0x000000680f0e7210 */ /* 0x000fca0007f1e0ff */
[----:B------:R-:W-:Y:S01]  /*3c90*/  IMAD.X R15, R5, 0x1, R105, P0 ;  /* 0x00000001050f7824 */ /* 0x000fe200000e0669 */
[----:B------:R-:W-:-:S04]  /*3ca0*/  ISETP.GT.AND P0, PT, R4, 0x39, PT ;  /* 0x000000390400780c */ /* 0x000fc80003f04270 */
[----:B------:R-:W-:-:S13]  /*3cb0*/  ISETP.GT.AND P4, PT, R3, RZ, P0 ;  /* 0x000000ff0300720c */ /* 0x000fda0000784270 */
[----:B------:R-:W-:Y:S05]  /*3cc0*/  @!P4 BRA `(.L_x_89) ;  /* 0x000000000004c947 */ /* 0x000fea0003800000 */
[----:B------:R1:W5:Y:S02]  /*3cd0*/  LDG.E.LTC128B.U16 R116, desc[UR38][R6.64+0x72] ;  /* 0x0000722606747981 */ /* 0x000364000c1e1520 */
.L_x_89:
[----:B------:R-:W-:Y:S05]  /*3ce0*/  BSYNC B1 ;  /* 0x0000000000017941 */ /* 0x000fea0003800000 */
.L_x_88:
        /* <DEDUP_REMOVED lines=9> */
.L_x_91:
[----:B------:R-:W-:Y:S05]  /*3d80*/  BSYNC B1 ;  /* 0x0000000000017941 */ /* 0x000fea0003800000 */
.L_x_90:
        /* <DEDUP_REMOVED lines=9> */
.L_x_93:
[----:B------:R-:W-:Y:S05]  /*3e20*/  BSYNC B1 ;  /* 0x0000000000017941 */ /* 0x000fea0003800000 */
.L_x_92:
[----:B-----5:R-:W-:-:S04]  /*3e30*/  IMAD.U32 R4, R116, 0x10000, RZ ;  /* 0x0001000074047824 */ /* 0x020fc800078e00ff */
[----:B------:R-:W-:-:S04]  /*3e40*/  FMUL R4, R4, R91 ;  /* 0x0000005b04047220 */ /* 0x000fc80000400000 */
[----:B------:R-:W-:-:S05]  /*3e50*/  FFMA R4, R87, R90, R4 ;  /* 0x0000005a57047223 */ /* 0x000fca0000000004 */
[----:B------:R-:W-:-:S04]  /*3e60*/  F2FP.BF16.F32.PACK_AB R4, RZ, R4 ;  /* 0x00000004ff04723e */ /* 0x000fc800000010ff */
[----:B-1-34-:R-:W-:-:S05]  /*3e70*/  PRMT R6, R4, 0x7610, R6 ;  /* 0x0000761004067816 */ /* 0x01afca0000000006 */
[----:B------:R1:W-:Y:S01]  /*3e80*/  @P4 STG.E.U16 desc[UR38][R58.64+0x72], R6 ;  /* 0x000072063a004986 */ /* 0x0003e2000c101526 */
[----:B------:R-:W-:-:S13]  /*3e90*/  ISETP.GT.AND P4, PT, R3, 0x80, P6 ;  /* 0x000000800300780c */ /* 0x000fda0003784270 */
[----:B------:R-:W3:Y:S01]  /*3ea0*/  @P4 LDG.E.LTC128B.U16 R116, desc[UR38][R62.64] ;  /* 0x000000263e744981 */ /* 0x000ee2000c1e1520 */
[----:B------:R-:W-:Y:S01]  /*3eb0*/  BSSY B1, `(.L_x_94) ;  /* 0x000000a000017945 */ /* 0x000fe20003800000 */
[----:B---3--:R-:W-:-:S04]  /*3ec0*/  IMAD.U32 R4, R116, 0x10000, RZ ;  /* 0x0001000074047824 */ /* 0x008fc800078e00ff */
[----:B------:R-:W-:-:S04]  /*3ed0*/  FMUL R5, R4, R91 ;  /* 0x0000005b04057220 */ /* 0x000fc80000400000 */
[----:B------:R-:W-:-:S05]  /*3ee0*/  FFMA R5, R24, R90, R5 ;  /* 0x0000005a18057223 */ /* 0x000fca0000000005 */
[----:B------:R-:W-:-:S05]  /*3ef0*/  F2FP.BF16.F32.PACK_AB R5, RZ, R5 ;  /* 0x00000005ff05723e */ /* 0x000fca00000010ff */
[----:B------:R1:W-:Y:S01]  /*3f00*/  @P4 STG.E.U16 desc[UR38][R14.64], R5 ;  /* 0x000000050e004986 */ /* 0x0003e2000c101526 */
[----:B------:R-:W-:-:S04]  /*3f10*/  ISETP.NE.AND P4, PT, R118, RZ, PT ;  /* 0x000000ff7600720c */ /* 0x000fc80003f85270 */
[----:B------:R-:W-:-:S13]  /*3f20*/  ISETP.GT.AND P4, PT, R3, 0x80, P4 ;  /* 0x000000800300780c */ /* 0x000fda0002784270 */
[----:B-1----:R-:W-:Y:S05]  /*3f30*/  @!P4 BRA `(.L_x_95) ;  /* 0x000000000004c947 */ /* 0x002fea0003800000 */
[----:B------:R1:W5:Y:S02]  /*3f40*/  LDG.E.LTC128B.U16 R116, desc[UR38][R60.64+0x2] ;  /* 0x000002263c747981 */ /* 0x000364000c1e1520 */
.L_x_95:
[----:B------:R-:W-:Y:S05]  /*3f50*/  BSYNC B1 ;  /* 0x0000000000017941 */ /* 0x000fea0003800000 */
.L_x_94:
[----:B-----5:R-:W-:Y:S01]  /*3f60*/  IMAD.U32 R4, R116, 0x10000, RZ ;  /* 0x0001000074047824 */ /* 0x020fe200078e00ff */
[----:B------:R-:W-:Y:S01]  /*3f70*/  ISETP.GT.AND P6, PT, R3, 0x88, P6 ;  /* 0x000000880300780c */ /* 0x000fe200037c4270 */
        /* <DEDUP_REMOVED lines=8> */
[----:B------:R-:W-:Y:S05]  /*4000*/  @!P6 BRA `(.L_x_97) ;  /* 0x000000000004e947 */ /* 0x000fea0003800000 */
[----:B------:R4:W5:Y:S02]  /*4010*/  LDG.E.LTC128B.U16 R116, desc[UR38][R8.64] ;  /* 0x0000002608747981 */ /* 0x000964000c1e1520 */
.L_x_97:
[----:B------:R-:W-:Y:S05]  /*4020*/  BSYNC B1 ;  /* 0x0000000000017941 */ /* 0x000fea0003800000 */
.L_x_96:
[----:B---3-5:R-:W-:Y:S01]  /*4030*/  IMAD.U32 R4, R116, 0x10000, RZ ;  /* 0x0001000074047824 */ /* 0x028fe200078e00ff */
[----:B------:R-:W-:Y:S01]  /*4040*/  ISETP.NE.AND P4, PT, R118, RZ, PT ;  /* 0x000000ff7600720c */ /* 0x000fe20003f85270 */
[----:B------:R-:W-:Y:S02]  /*4050*/  BSSY B1, `(.L_x_98) ;  /* 0x0000008000017945 */ /* 0x000fe40003800000 */
[----:B------:R-:W-:Y:S01]  /*4060*/  FMUL R5, R4, R91 ;  /* 0x0000005b04057220 */ /* 0x000fe20000400000 */
[----:B------:R-:W-:-:S03]  /*4070*/  ISETP.GT.AND P4, PT, R3, 0x88, P4 ;  /* 0x000000880300780c */ /* 0x000fc60002784270 */
[----:B------:R-:W-:-:S05]  /*4080*/  FFMA R5, R26, R90, R5 ;  /* 0x0000005a1a057223 */ /* 0x000fca0000000005 */
[----:B------:R-:W-:-:S05]  /*4090*/  F2FP.BF16.F32.PACK_AB R5, RZ, R5 ;  /* 0x00000005ff05723e */ /* 0x000fca00000010ff */
[----:B------:R3:W-:Y:S01]  /*40a0*/  @P6 STG.E.U16 desc[UR38][R20.64], R5 ;  /* 0x0000000514006986 */ /* 0x0007e2000c101526 */
[----:B------:R-:W-:Y:S05]  /*40b0*/  @!P4 BRA `(.L_x_99) ;  /* 0x000000000004c947 */ /* 0x000fea0003800000 */
[----:B------:R0:W5:Y:S02]  /*40c0*/  LDG.E.LTC128B.U16 R116, desc[UR38][R12.64+0x2] ;  /* 0x000002260c747981 */ /* 0x000164000c1e1520 */
.L_x_99:
[----:B------:R-:W-:Y:S05]  /*40d0*/  BSYNC B1 ;  /* 0x0000000000017941 */ /* 0x000fea0003800000 */
.L_x_98:
[----:B-----5:R-:W-:Y:S01]  /*40e0*/  IMAD.U32 R4, R116, 0x10000, RZ ;  /* 0x0001000074047824 */ /* 0x020fe200078e00ff */
[----:B------:R-:W-:Y:S01]  /*40f0*/  ISETP.NE.AND P6, PT, R117, RZ, PT ;  /* 0x000000ff7500720c */ /* 0x000fe20003fc5270 */
[----:B------:R-:W-:Y:S02]  /*4100*/  BSSY B1, `(.L_x_100) ;  /* 0x0000008000017945 */ /* 0x000fe40003800000 */
[----:B------:R-:W-:-:S04]  /*4110*/  FMUL R4, R4, R91 ;  /* 0x0000005b04047220 */ /* 0x000fc80000400000 */
[----:B------:R-:W-:-:S05]  /*4120*/  FFMA R4, R27, R90, R4 ;  /* 0x0000005a1b047223 */ /* 0x000fca0000000004 */
[----:B------:R-:W-:-:S05]  /*4130*/  F2FP.BF16.F32.PACK_AB R4, RZ, R4 ;  /* 0x00000004ff04723e */ /* 0x000fca00000010ff */
[----:B------:R0:W-:Y:S01]  /*4140*/  @P4 STG.E.U16 desc[UR38][R64.64+0x2], R4 ;  /* 0x0000020440004986 */ /* 0x0001e2000c101526 */
[----:B------:R-:W-:-:S13]  /*4150*/  ISETP.GT.AND P4, PT, R3, 0x80, P6 ;  /* 0x000000800300780c */ /* 0x000fda0003784270 */
[----:B0-----:R-:W-:Y:S05]  /*4160*/  @!P4 BRA `(.L_x_101) ;  /* 0x000000000004c947 */ /* 0x001fea0003800000 */
[----:B------:R0:W5:Y:S02]  /*4170*/  LDG.E.LTC128B.U16 R116, desc[UR38][R60.64+0x10] ;  /* 0x000010263c747981 */ /* 0x000164000c1e1520 */
.L_x_101:
[----:B------:R-:W-:Y:S05]  /*4180*/  BSYNC B1 ;  /* 0x0000000000017941 */ /* 0x000fea0003800000 */
.L_x_100:
[----:B-----5:R-:W-:Y:S01]  /*4190*/  IMAD.U32 R4, R116, 0x10000, RZ ;  /* 0x0001000074047824 */ /* 0x020fe200078e00ff */
[----:B------:R-:W-:Y:S01]  /*41a0*/  ISETP.NE.AND P6, PT, R119, RZ, PT ;  /* 0x000000ff7700720c */ /* 0x000fe20003fc5270 */
[----:B------:R-:W-:Y:S02]  /*41b0*/  BSSY B1, `(.L_x_102) ;  /* 0x000000b000017945 */ /* 0x000fe40003800000 */
[----:B---3--:R-:W-:Y:S01]  /*41c0*/  FMUL R5, R4, R91 ;  /* 0x0000005b04057220 */ /* 0x008fe20000400000 */
[----:B------:R-:W-:-:S03]  /*41d0*/  @P4 IMAD.MOV.U32 R4, RZ, RZ, R14 ;  /* 0x000000ffff044224 */ /* 0x000fc600078e000e */
[----:B------:R-:W-:-:S05]  /*41e0*/  FFMA R5, R28, R90, R5 ;  /* 0x0000005a1c057223 */ /* 0x000fca0000000005 */
[----:B------:R-:W-:-:S04]  /*41f0*/  F2FP.BF16.F32.PACK_AB R5, RZ, R5 ;  /* 0x00000005ff05723e */ /* 0x000fc800000010ff */
[----:B------:R-:W-:Y:S01]  /*4200*/  PRMT R6, R5, 0x7610, R6 ;  /* 0x0000761005067816 */ /* 0x000fe20000000006 */
[----:B------:R-:W-:-:S05]  /*4210*/  @P4 IMAD.MOV.U32 R5, RZ, RZ, R15 ;  /* 0x000000ffff054224 */ /* 0x000fca00078e000f */
[----:B------:R3:W-:Y:S01]  /*4220*/  @P4 STG.E.U16 desc[UR38][R4.64+0x10], R6 ;  /* 0x0000100604004986 */ /* 0x0007e2000c101526 */
[----:B------:R-:W-:-:S13]  /*4230*/  ISETP.GT.AND P4, PT, R3, 0x80, P6 ;  /* 0x000000800300780c */ /* 0x000fda0003784270 */
[----:B---3--:R-:W-:Y:S05]  /*4240*/  @!P4 BRA `(.L_x_103) ;  /* 0x000000000004c947 */ /* 0x008fea0003800000 */
[----:B------:R3:W5:Y:S02]  /*4250*/  LDG.E.LTC128B.U16 R116, desc[UR38][R60.64+0x12] ;  /* 0x000012263c747981 */ /* 0x000764000c1e1520 */
.L_x_103:
[----:B------:R-:W-:Y:S05]  /*4260*/  BSYNC B1 ;  /* 0x0000000000017941 */ /* 0x000fea0003800000 */
.L_x_102:
[----:B-----5:R-:W-:Y:S01]  /*4270*/  IMAD.U32 R4, R116, 0x10000, RZ ;  /* 0x0001000074047824 */ /* 0x020fe200078e00ff */
[----:B------:R-:W-:Y:S01]  /*4280*/  BSSY B1, `(.L_x_104) ;  /* 0x000000c000017945 */ /* 0x000fe20003800000 */
[----:B------:R-:W-:Y:S02]  /*4290*/  @P4 IMAD.MOV.U32 R5, RZ, RZ, R15 ;  /* 0x000000ffff054224 */ /* 0x000fe400078e000f */
[----:B------:R-:W-:-:S04]  /*42a0*/  FMUL R4, R4, R91 ;  /* 0x0000005b04047220 */ /* 0x000fc80000400000 */
[----:B------:R-:W-:-:S05]  /*42b0*/  FFMA R4, R29, R90, R4 ;  /* 0x0000005a1d047223 */ /* 0x000fca0000000004 */
[----:B------:R-:W-:-:S04]  /*42c0*/  F2FP.BF16.F32.PACK_AB R4, RZ, R4 ;  /* 0x00000004ff04723e */ /* 0x000fc800000010ff */
[----:B------:R-:W-:Y:S01]  /*42d0*/  PRMT R6, R4, 0x7610, R6 ;  /* 0x0000761004067816 */ /* 0x000fe20000000006 */
[----:B------:R-:W-:-:S05]  /*42e0*/  @P4 IMAD.MOV.U32 R4, RZ, RZ, R14 ;  /* 0x000000ffff044224 */ /* 0x000fca00078e000e */
[----:B------:R0:W-:Y:S01]  /*42f0*/  @P4 STG.E.U16 desc[UR38][R4.64+0x12], R6 ;  /* 0x0000120604004986 */ /* 0x0001e2000c101526 */
[----:B------:R-:W-:-:S04]  /*4300*/  ISETP.NE.AND P4, PT, R117, RZ, PT ;  /* 0x000000ff7500720c */ /* 0x000fc80003f85270 */
[----:B------:R-:W-:-:S13]  /*4310*/  ISETP.GT.AND P4, PT, R3, 0x88, P4 ;  /* 0x000000880300780c */ /* 0x000fda0002784270 */
[----:B0-----:R-:W-:Y:S05]  /*4320*/  @!P4 BRA `(.L_x_105) ;  /* 0x000000000004c947 */ /* 0x001fea0003800000 */
[----:B------:R0:W5:Y:S02]  /*4330*/  LDG.E.LTC128B.U16 R116, desc[UR38][R12.64+0x10] ;  /* 0x000010260c747981 */ /* 0x000164000c1e1520 */
.L_x_105:
[----:B------:R-:W-:Y:S05]  /*4340*/  BSYNC B1 ;  /* 0x0000000000017941 */ /* 0x000fea0003800000 */
.L_x_104:
        /* <DEDUP_REMOVED lines=9> */
.L_x_107:
[----:B------:R-:W-:Y:S05]  /*43e0*/  BSYNC B1 ;  /* 0x0000000000017941 */ /* 0x000fea0003800000 */
.L_x_106:
[----:B-----5:R-:W-:Y:S01]  /*43f0*/  IMAD.U32 R4, R116, 0x10000, RZ ;  /* 0x0001000074047824 */ /* 0x020fe200078e00ff */
[----:B------:R-:W-:Y:S01]  /*4400*/  ISETP.NE.AND P6, PT, R120, RZ, PT ;  /* 0x000000ff7800720c */ /* 0x000fe20003fc5270 */
        /* <DEDUP_REMOVED lines=8> */
[----:B------:R-:W-:-:S13]  /*4490*/  ISETP.GT.AND P4, PT, R3, 0x80, P6 ;  /* 0x000000800300780c */ /* 0x000fda0003784270 */
[----:B0-----:R-:W-:Y:S05]  /*44a0*/  @!P4 BRA `(.L_x_109) ;  /* 0x000000000004c947 */ /* 0x001fea0003800000 */
[----:B------:R0:W5:Y:S02]  /*44b0*/  LDG.E.LTC128B.U16 R116, desc[UR38][R60.64+0x20] ;  /* 0x000020263c747981 */ /* 0x000164000c1e1520 */
.L_x_109:
[----:B------:R-:W-:Y:S05]  /*44c0*/  BSYNC B1 ;  /* 0x0000000000017941 */ /* 0x000fea0003800000 */
.L_x_108:
[----:B-----5:R-:W-:Y:S01]  /*44d0*/  IMAD.U32 R4, R116, 0x10000, RZ ;  /* 0x0001000074047824 */ /* 0x020fe200078e00ff */
[----:B------:R-:W-:Y:S01]  /*44e0*/  ISETP.NE.AND P6, PT, R23, RZ, PT ;  /* 0x000000ff1700720c */ /* 0x000fe20003fc5270 */
[----:B------:R-:W-:Y:S02]  /*44f0*/  BSSY B1, `(.L_x_110) ;  /* 0x000000b000017945 */ /* 0x000fe40003800000 */
[----:B------:R-:W-:Y:S01]  /*4500*/  FMUL R5, R4, R91 ;  /* 0x0000005b04057220 */ /* 0x000fe20000400000 */
[----:B------:R-:W-:-:S03]  /*4510*/  @P4 IMAD.MOV.U32 R4, RZ, RZ, R14 ;  /* 0x000000ffff044224 */ /* 0x000fc600078e000e */
        /* <DEDUP_REMOVED lines=8> */
.L_x_111:
[----:B------:R-:W-:Y:S05]  /*45a0*/  BSYNC B1 ;  /* 0x0000000000017941 */ /* 0x000fea0003800000 */
.L_x_110:
        /* <DEDUP_REMOVED lines=13> */
.L_x_113:
[----:B------:R-:W-:Y:S05]  /*4680*/  BSYNC B1 ;  /* 0x0000000000017941 */ /* 0x000fea0003800000 */
.L_x_112:
[----:B-----5:R-:W-:Y:S01]  /*4690*/  IMAD.U32 R4, R116, 0x10000, RZ ;  /* 0x0001000074047824 */ /* 0x020fe200078e00ff */
[----:B------:R-:W-:Y:S03]  /*46a0*/  BSSY B1, `(.L_x_114) ;  /* 0x000000b000017945 */ /* 0x000fe60003800000 */
        /* <DEDUP_REMOVED lines=10> */
.L_x_115:
[----:B------:R-:W-:Y:S05]  /*4750*/  BSYNC B1 ;  /* 0x0000000000017941 */ /* 0x000fea0003800000 */
.L_x_114:
        /* <DEDUP_REMOVED lines=13> */
.L_x_117:
[----:B------:R-:W-:Y:S05]  /*4830*/  BSYNC B1 ;  /* 0x0000000000017941 */ /* 0x000fea0003800000 */
.L_x_116:
        /* <DEDUP_REMOVED lines=13> */
.L_x_119:
[----:B------:R-:W-:Y:S05]  /*4910*/  BSYNC B1 ;  /* 0x0000000000017941 */ /* 0x000fea0003800000 */
.L_x_118:
        /* <DEDUP_REMOVED lines=13> */
.L_x_121:
[----:B------:R-:W-:Y:S05]  /*49f0*/  BSYNC B1 ;  /* 0x0000000000017941 */ /* 0x000fea0003800000 */
.L_x_120:
        /* <DEDUP_REMOVED lines=12> */
.L_x_123:
[----:B------:R-:W-:Y:S05]  /*4ac0*/  BSYNC B1 ;  /* 0x0000000000017941 */ /* 0x000fea0003800000 */
.L_x_122:
        /* <DEDUP_REMOVED lines=13> */
.L_x_125:
[----:B------:R-:W-:Y:S05]  /*4ba0*/  BSYNC B1 ;  /* 0x0000000000017941 */ /* 0x000fea0003800000 */
.L_x_124:
        /* <DEDUP_REMOVED lines=13> */
.L_x_127:
[----:B------:R-:W-:Y:S05]  /*4c80*/  BSYNC B1 ;  /* 0x0000000000017941 */ /* 0x000fea0003800000 */
.L_x_126:
        /* <DEDUP_REMOVED lines=13> */
.L_x_129:
[----:B------:R-:W-:Y:S05]  /*4d60*/  BSYNC B1 ;  /* 0x0000000000017941 */ /* 0x000fea0003800000 */
.L_x_128:
        /* <DEDUP_REMOVED lines=12> */
.L_x_131:
[----:B------:R-:W-:Y:S05]  /*4e30*/  BSYNC B1 ;  /* 0x0000000000017941 */ /* 0x000fea0003800000 */
.L_x_130:
        /* <DEDUP_REMOVED lines=13> */
.L_x_133:
[----:B------:R-:W-:Y:S05]  /*4f10*/  BSYNC B1 ;  /* 0x0000000000017941 */ /* 0x000fea0003800000 */
.L_x_132:
        /* <DEDUP_REMOVED lines=12> */
.L_x_135:
[----:B------:R-:W-:Y:S05]  /*4fe0*/  BSYNC B1 ;  /* 0x0000000000017941 */ /* 0x000fea0003800000 */
.L_x_134:
        /* <DEDUP_REMOVED lines=12> */
.L_x_137:
[----:B------:R-:W-:Y:S05]  /*50b0*/  BSYNC B1 ;  /* 0x0000000000017941 */ /* 0x000fea0003800000 */
.L_x_136:
[----:B-----5:R-:W-:Y:S01]  /*50c0*/  IMAD.U32 R4, R116, 0x10000, RZ ;  /* 0x0001000074047824 */ /* 0x020fe200078e00ff */
[----:B------:R-:W-:Y:S01]  /*50d0*/  ISETP.GT.AND P5, PT, R3, 0x88, P5 ;  /* 0x000000880300780c */ /* 0x000fe20002fa4270 */
        /* <DEDUP_REMOVED lines=8> */
[----:B------:R-:W-:Y:S05]  /*5160*/  @!P5 BRA `(.L_x_139) ;  /* 0x000000000004d947 */ /* 0x000fea0003800000 */
[----:B------:R0:W5:Y:S02]  /*5170*/  LDG.E.LTC128B.U16 R116, desc[UR38][R12.64+0x52] ;  /* 0x000052260c747981 */ /* 0x000164000c1e1520 */
.L_x_139:
[----:B------:R-:W-:Y:S05]  /*5180*/  BSYNC B1 ;  /* 0x0000000000017941 */ /* 0x000fea0003800000 */
.L_x_138:
[----:B0----5:R-:W-:Y:S01]  /*5190*/  IMAD.U32 R4, R116, 0x10000, RZ ;  /* 0x0001000074047824 */ /* 0x021fe200078e00ff */
        /* <DEDUP_REMOVED lines=11> */
.L_x_141:
[----:B------:R-:W-:Y:S05]  /*5250*/  BSYNC B1 ;  /* 0x0000000000017941 */ /* 0x000fea0003800000 */
.L_x_140:
[----:B0----5:R-:W-:Y:S01]  /*5260*/  IMAD.U32 R4, R116, 0x10000, RZ ;  /* 0x0001000074047824 */ /* 0x021fe200078e00ff */
        /* <DEDUP_REMOVED lines=11> */
.L_x_143:
[----:B------:R-:W-:Y:S05]  /*5320*/  BSYNC B1 ;  /* 0x0000000000017941 */ /* 0x000fea0003800000 */
.L_x_142:
        /* <DEDUP_REMOVED lines=12> */
.L_x_145:
[----:B------:R-:W-:Y:S05]  /*53f0*/  BSYNC B1 ;  /* 0x0000000000017941 */ /* 0x000fea0003800000 */
.L_x_144:
        /* <DEDUP_REMOVED lines=12> */
.L_x_147:
[----:B------:R-:W-:Y:S05]  /*54c0*/  BSYNC B1 ;  /* 0x0000000000017941 */ /* 0x000fea0003800000 */
.L_x_146:
        /* <DEDUP_REMOVED lines=12> */
.L_x_149:
[----:B------:R-:W-:Y:S05]  /*5590*/  BSYNC B1 ;  /* 0x0000000000017941 */ /* 0x000fea0003800000 */
.L_x_148:
        /* <DEDUP_REMOVED lines=12> */
.L_x_151:
[----:B------:R-:W-:Y:S05]  /*5660*/  BSYNC B1 ;  /* 0x0000000000017941 */ /* 0x000fea0003800000 */
.L_x_150:
        /* <DEDUP_REMOVED lines=9> */
.L_x_153:
[----:B------:R-:W-:Y:S05]  /*5700*/  BSYNC B1 ;  /* 0x0000000000017941 */ /* 0x000fea0003800000 */
.L_x_152:
        /* <DEDUP_REMOVED lines=12> */
.L_x_155:
[----:B------:R-:W-:Y:S05]  /*57d0*/  BSYNC B1 ;  /* 0x0000000000017941 */ /* 0x000fea0003800000 */
.L_x_154:
[----:B------:R-:W-:Y:S05]  /*57e0*/  @!P0 BRA `(.L_x_156) ;  /* 0x0000001400848947 */ /* 0x000fea0003800000 */
[----:B-----5:R-:W-:-:S04]  /*57f0*/  IMAD.U32 R116, R116, 0x10000, RZ ;  /* 0x0001000074747824 */ /* 0x020fc800078e00ff */
[----:B------:R-:W-:-:S04]  /*5800*/  FMUL R116, R116, R91 ;  /* 0x0000005b74747220 */ /* 0x000fc80000400000 */
[----:B------:R-:W-:-:S05]  /*5810*/  FFMA R116, R55, R90, R116 ;  /* 0x0000005a37747223 */ /* 0x000fca0000000074 */
[----:B------:R-:W-:-:S05]  /*5820*/  F2FP.BF16.F32.PACK_AB R116, RZ, R116 ;  /* 0x00000074ff74723e */ /* 0x000fca00000010ff */
[----:B------:R0:W-:Y:S01]  /*5830*/  STG.E.U16 desc[UR38][R10.64+0x72], R116 ;  /* 0x000072740a007986 */ /* 0x0001e2000c101526 */
[----:B------:R-:W-:Y:S05]  /*5840*/  BRA `(.L_x_156) ;  /* 0x00000014006c7947 */ /* 0x000fea0003800000 */
.L_x_33:
[----:B------:R-:W-:Y:S01]  /*5850*/  ULDC.64 UR4, c[0x0][0x5c0] ;  /* 0x0001700000047ab9 */ /* 0x000fe20000000a00 */
[-C--:B------:R-:W-:Y:S01]  /*5860*/  FMUL R56, R56, R90.reuse ;  /* 0x0000005a38387220 */ /* 0x080fe20000400000 */
[----:B------:R-:W-:Y:S01]  /*5870*/  LEA R10, P1, R112, UR4, 0x1 ;  /* 0x00000004700a7c11 */ /* 0x000fe2000f8208ff */
[----:B------:R-:W-:Y:S01]  /*5880*/  IMAD.SHL.U32 R7, R92, 0x2, RZ ;  /* 0x000000025c077824 */ /* 0x000fe200078e00ff */
[----:B------:R-:W-:Y:S01]  /*5890*/  ISETP.GT.AND P3, PT, R4, 0x1, PT ;  /* 0x000000010400780c */ /* 0x000fe20003f64270 */
[----:B------:R-:W-:Y:S01]  /*58a0*/  FMUL R57, R57, R90 ;  /* 0x0000005a39397220 */ /* 0x000fe20000400000 */
[----:B------:R-:W-:Y:S01]  /*58b0*/  F2FP.BF16.F32.PACK_AB R56, RZ, R56 ;  /* 0x00000038ff38723e */ /* 0x000fe200000010ff */
[-C--:B------:R-:W-:Y:S01]  /*58c0*/  FMUL R58, R58, R90.reuse ;  /* 0x0000005a3a3a7220 */ /* 0x080fe20000400000 */
[----:B------:R-:W-:Y:S01]  /*58d0*/  LEA.HI.X R11, R112, UR5, R105, 0x1, P1 ;  /* 0x00000005700b7c11 */ /* 0x000fe200088f0c69 */
[-C--:B------:R-:W-:Y:S01]  /*58e0*/  FMUL R59, R59, R90.reuse ;  /* 0x0000005a3b3b7220 */ /* 0x080fe20000400000 */
[----:B------:R-:W-:Y:S01]  /*58f0*/  ISETP.GT.AND P1, PT, R3, RZ, P3 ;  /* 0x000000ff0300720c */ /* 0x000fe20001f24270 */
[----:B------:R-:W-:Y:S01]  /*5900*/  IMAD.SHL.U32 R23, R93, 0x2, RZ ;  /* 0x000000025d177824 */ /* 0x000fe200078e00ff */
[----:B------:R-:W-:Y:S01]  /*5910*/  ISETP.GT.AND P2, PT, R3, 0x8, P6 ;  /* 0x000000080300780c */ /* 0x000fe20003744270 */
[----:B------:R-:W-:Y:S01]  /*5920*/  @P0 STG.E.U16 desc[UR38][R10.64], R56 ;  /* 0x000000380a000986 */ /* 0x000fe2000c101526 */
[----:B------:R-:W-:Y:S01]  /*5930*/  SHF.L.U64.HI R5, R92, 0x1, R95 ;  /* 0x000000015c057819 */ /* 0x000fe2000001025f */
[----:B------:R-:W-:Y:S01]  /*5940*/  FMUL R60, R60, R90 ;  /* 0x0000005a3c3c7220 */ /* 0x000fe20000400000 */
[----:B------:R-:W-:Y:S01]  /*5950*/  IADD3 R8, P0, R7, R10, RZ ;  /* 0x0000000a07087210 */ /* 0x000fe20007f1e0ff */
[-C--:B------:R-:W-:Y:S01]  /*5960*/  FMUL R61, R61, R90.reuse ;  /* 0x0000005a3d3d7220 */ /* 0x080fe20000400000 */
[----:B------:R-:W-:Y:S01]  /*5970*/  F2FP.BF16.F32.PACK_AB R57, RZ, R57 ;  /* 0x00000039ff39723e */ /* 0x000fe200000010ff */
[----:B------:R-:W-:Y:S01]  /*5980*/  FMUL R63, R63, R90 ;  /* 0x0000005a3f3f7220 */ /* 0x000fe20000400000 */
[----:B------:R-:W-:Y:S01]  /*5990*/  F2FP.BF16.F32.PACK_AB R58, RZ, R58 ;  /* 0x0000003aff3a723e */ /* 0x000fe200000010ff */
[----:B------:R-:W-:Y:S01]  /*59a0*/  IMAD.X R9, R5, 0x1, R11, P0 ;  /* 0x0000000105097824 */ /* 0x000fe200000e060b */
[----:B------:R-:W-:Y:S01]  /*59b0*/  ISETP.GT.AND P0, PT, R3, 0x8, P3 ;  /* 0x000000080300780c */ /* 0x000fe20001f04270 */
[----:B------:R-:W-:Y:S01]  /*59c0*/  @P1 STG.E.U16 desc[UR38][R10.64+0x2], R57 ;  /* 0x000002390a001986 */ /* 0x000fe2000c101526 */
[----:B------:R-:W-:Y:S01]  /*59d0*/  F2FP.BF16.F32.PACK_AB R59, RZ, R59 ;  /* 0x0000003bff3b723e */ /* 0x000fe200000010ff */
[----:B------:R-:W-:Y:S01]  /*59e0*/  FMUL R62, R62, R90 ;  /* 0x0000005a3e3e7220 */ /* 0x000fe20000400000 */
[----:B------:R-:W-:Y:S01]  /*59f0*/  SHF.L.U64.HI R13, R93, 0x1, R94 ;  /* 0x000000015d0d7819 */ /* 0x000fe2000001025e */
[----:B------:R-:W-:Y:S01]  /*5a00*/  @P2 STG.E.U16 desc[UR38][R8.64], R58 ;  /* 0x0000003a08002986 */ /* 0x000fe2000c101526 */
[----:B------:R-:W-:Y:S01]  /*5a10*/  IADD3 R6, P1, P2, R23, R10, R7 ;  /* 0x0000000a17067210 */ /* 0x000fe20007a3e007 */
[-C--:B------:R-:W-:Y:S01]  /*5a20*/  FMUL R64, R64, R90.reuse ;  /* 0x0000005a40407220 */ /* 0x080fe20000400000 */
[C---:B------:R-:W-:Y:S01]  /*5a30*/  ISETP.GT.AND P4, PT, R4.reuse, 0x8, PT ;  /* 0x000000080400780c */ /* 0x040fe20003f84270 */
[-C--:B------:R-:W-:Y:S01]  /*5a40*/  FMUL R65, R65, R90.reuse ;  /* 0x0000005a41417220 */ /* 0x080fe20000400000 */
[----:B------:R-:W-:Y:S01]  /*5a50*/  ISETP.GT.AND P3, PT, R4, 0x9, PT ;  /* 0x000000090400780c */ /* 0x000fe20003f64270 */
[-C--:B------:R-:W-:Y:S01]  /*5a60*/  FMUL R66, R66, R90.reuse ;  /* 0x0000005a42427220 */ /* 0x080fe20000400000 */
[----:B------:R-:W-:Y:S01]  /*5a70*/  IADD3.X R7, R13, R11, R5, P1, P2 ;  /* 0x0000000b0d077210 */ /* 0x000fe20000fe4405 */
[----:B------:R-:W-:Y:S01]  /*5a80*/  @P0 STG.E.U16 desc[UR38][R8.64+0x2], R59 ;  /* 0x0000023b08000986 */ /* 0x000fe2000c101526 */
[----:B------:R-:W-:Y:S01]  /*5a90*/  ISETP.GT.AND P1, PT, R3, RZ, P4 ;  /* 0x000000ff0300720c */ /* 0x000fe20002724270 */
[-C--:B------:R-:W-:Y:S01]  /*5aa0*/  FMUL R67, R67, R90.reuse ;  /* 0x0000005a43437220 */ /* 0x080fe20000400000 */
[----:B------:R-:W-:Y:S01]  /*5ab0*/  ISETP.GT.AND P0, PT, R3, RZ, P3 ;  /* 0x000000ff0300720c */ /* 0x000fe20001f04270 */
[----:B------:R-:W-:Y:S01]  /*5ac0*/  FMUL R68, R68, R90 ;  /* 0x0000005a44447220 */ /* 0x000fe20000400000 */
[----:B------:R-:W-:Y:S01]  /*5ad0*/  F2FP.BF16.F32.PACK_AB R60, RZ, R60 ;  /* 0x0000003cff3c723e */ /* 0x000fe200000010ff */
[-C--:B------:R-:W-:Y:S01]  /*5ae0*/  FMUL R69, R69, R90.reuse ;  /* 0x0000005a45457220 */ /* 0x080fe20000400000 */
[----:B------:R-:W-:Y:S01]  /*5af0*/  F2FP.BF16.F32.PACK_AB R61, RZ, R61 ;  /* 0x0000003dff3d723e */ /* 0x000fe200000010ff */
[-C--:B------:R-:W-:Y:S01]  /*5b00*/  FMUL R70, R70, R90.reuse ;  /* 0x0000005a46467220 */ /* 0x080fe20000400000 */
[----:B------:R-:W-:Y:S01]  /*5b10*/  F2FP.BF16.F32.PACK_AB R63, RZ, R63 ;  /* 0x0000003fff3f723e */ /* 0x000fe200000010ff */
[----:B------:R-:W-:Y:S01]  /*5b20*/  FMUL R71, R71, R90 ;  /* 0x0000005a47477220 */ /* 0x000fe20000400000 */
[----:B------:R-:W-:Y:S01]  /*5b30*/  F2FP.BF16.F32.PACK_AB R62, RZ, R62 ;  /* 0x0000003eff3e723e */ /* 0x000fe200000010ff */
[----:B------:R-:W-:Y:S01]  /*5b40*/  FMUL R72, R72, R90 ;  /* 0x0000005a48487220 */ /* 0x000fe20000400000 */
[----:B------:R-:W-:Y:S01]  /*5b50*/  F2FP.BF16.F32.PACK_AB R64, RZ, R64 ;  /* 0x00000040ff40723e */ /* 0x000fe200000010ff */
[----:B------:R-:W-:Y:S01]  /*5b60*/  @P1 STG.E.U16 desc[UR38][R10.64+0x10], R60 ;  /* 0x0000103c0a001986 */ /* 0x000fe2000c101526 */
[----:B------:R-:W-:Y:S01]  /*5b70*/  ISETP.GT.AND P1, PT, R3, 0x8, P4 ;  /* 0x000000080300780c */ /* 0x000fe20002724270 */
[-C--:B------:R-:W-:Y:S01]  /*5b80*/  FMUL R73, R73, R90.reuse ;  /* 0x0000005a49497220 */ /* 0x080fe20000400000 */
[----:B------:R-:W-:Y:S01]  /*5b90*/  ISETP.GT.AND P2, PT, R4, 0x11, PT ;  /* 0x000000110400780c */ /* 0x000fe20003f44270 */
[----:B------:R-:W-:Y:S01]  /*5ba0*/  @P0 STG.E.U16 desc[UR38][R10.64+0x12], R61 ;  /* 0x0000123d0a000986 */ /* 0x000fe2000c101526 */
[----:B------:R-:W-:Y:S01]  /*5bb0*/  ISETP.GT.AND P0, PT, R3, 0x8, P3 ;  /* 0x000000080300780c */ /* 0x000fe20001f04270 */
[-C--:B------:R-:W-:Y:S01]  /*5bc0*/  FMUL R74, R74, R90.reuse ;  /* 0x0000005a4a4a7220 */ /* 0x080fe20000400000 */
[----:B------:R-:W-:Y:S01]  /*5bd0*/  ISETP.GT.AND P3, PT, R4, 0x10, PT ;  /* 0x000000100400780c */ /* 0x000fe20003f64270 */
[-C--:B------:R-:W-:Y:S01]  /*5be0*/  FMUL R75, R75, R90.reuse ;  /* 0x0000005a4b4b7220 */ /* 0x080fe20000400000 */
[----:B------:R-:W-:Y:S01]  /*5bf0*/  F2FP.BF16.F32.PACK_AB R65, RZ, R65 ;  /* 0x00000041ff41723e */ /* 0x000fe200000010ff */
[----:B------:R-:W-:Y:S01]  /*5c00*/  FMUL R76, R76, R90 ;  /* 0x0000005a4c4c7220 */ /* 0x000fe20000400000 */
[----:B------:R-:W-:Y:S01]  /*5c10*/  F2FP.BF16.F32.PACK_AB R66, RZ, R66 ;  /* 0x00000042ff42723e */ /* 0x000fe200000010ff */
[----:B------:R-:W-:Y:S01]  /*5c20*/  FMUL R77, R77, R90 ;  /* 0x0000005a4d4d7220 */ /* 0x000fe20000400000 */
[----:B------:R-:W-:Y:S01]  /*5c30*/  F2FP.BF16.F32.PACK_AB R67, RZ, R67 ;  /* 0x00000043ff43723e */ /* 0x000fe200000010ff */
[----:B------:R-:W-:Y:S01]  /*5c40*/  @P1 STG.E.U16 desc[UR38][R8.64+0x10], R62 ;  /* 0x0000103e08001986 */ /* 0x000fe2000c101526 */
[----:B------:R-:W-:Y:S01]  /*5c50*/  F2FP.BF16.F32.PACK_AB R68, RZ, R68 ;  /* 0x00000044ff44723e */ /* 0x000fe200000010ff */
[-C--:B------:R-:W-:Y:S01]  /*5c60*/  FMUL R78, R78, R90.reuse ;  /* 0x0000005a4e4e7220 */ /* 0x080fe20000400000 */
[----:B------:R-:W-:Y:S01]  /*5c70*/  ISETP.GT.AND P1, PT, R4, 0x19, PT ;  /* 0x000000190400780c */ /* 0x000fe20003f24270 */
[----:B------:R-:W-:Y:S01]  /*5c80*/  @P0 STG.E.U16 desc[UR38][R8.64+0x12], R63 ;  /* 0x0000123f08000986 */ /* 0x000fe2000c101526 */
[----:B------:R-:W-:Y:S01]  /*5c90*/  ISETP.GT.AND P0, PT, R3, RZ, P3 ;  /* 0x000000ff0300720c */ /* 0x000fe20001f04270 */
[-C--:B------:R-:W-:Y:S01]  /*5ca0*/  FMUL R79, R79, R90.reuse ;  /* 0x0000005a4f4f7220 */ /* 0x080fe20000400000 */
[----:B------:R-:W-:Y:S01]  /*5cb0*/  F2FP.BF16.F32.PACK_AB R69, RZ, R69 ;  /* 0x00000045ff45723e */ /* 0x000fe200000010ff */
[----:B------:R-:W-:Y:S01]  /*5cc0*/  FMUL R80, R80, R90 ;  /* 0x0000005a50507220 */ /* 0x000fe20000400000 */
[----:B------:R-:W-:Y:S01]  /*5cd0*/  F2FP.BF16.F32.PACK_AB R70, RZ, R70 ;  /* 0x00000046ff46723e */ /* 0x000fe200000010ff */
        /* <DEDUP_REMOVED lines=8> */
[----:B------:R-:W-:Y:S01]  /*5d60*/  @P0 STG.E.U16 desc[UR38][R10.64+0x20], R64 ;  /* 0x000020400a000986 */ /* 0x000fe2000c101526 */
[----:B------:R-:W-:Y:S01]  /*5d70*/  ISETP.GT.AND P0, PT, R3, RZ, P2 ;  /* 0x000000ff0300720c */ /* 0x000fe20001704270 */
[-C--:B------:R-:W-:Y:S01]  /*5d80*/  FMUL R85, R85, R90.reuse ;  /* 0x0000005a55557220 */ /* 0x080fe20000400000 */
[----:B------:R-:W-:Y:S01]  /*5d90*/  F2FP.BF16.F32.PACK_AB R75, RZ, R75 ;  /* 0x0000004bff4b723e */ /* 0x000fe200000010ff */
[-C--:B------:R-:W-:Y:S01]  /*5da0*/  FMUL R86, R86, R90.reuse ;  /* 0x0000005a56567220 */ /* 0x080fe20000400000 */
[----:B------:R-:W-:Y:S01]  /*5db0*/  ISETP.GT.AND P5, PT, R4, 0x28, PT ;  /* 0x000000280400780c */ /* 0x000fe20003fa4270 */
[----:B------:R-:W-:Y:S01]  /*5dc0*/  FMUL R87, R87, R90 ;  /* 0x0000005a57577220 */ /* 0x000fe20000400000 */
[----:B------:R-:W-:Y:S01]  /*5dd0*/  F2FP.BF16.F32.PACK_AB R76, RZ, R76 ;  /* 0x0000004cff4c723e */ /* 0x000fe200000010ff */
[-C--:B------:R-:W-:Y:S01]  /*5de0*/  FMUL R24, R24, R90.reuse ;  /* 0x0000005a18187220 */ /* 0x080fe20000400000 */
[----:B------:R-:W-:Y:S01]  /*5df0*/  ISETP.GT.AND P4, PT, R4, 0x29, PT ;  /* 0x000000290400780c */ /* 0x000fe20003f84270 */
[-C--:B------:R-:W-:Y:S01]  /*5e00*/  FMUL R25, R25, R90.reuse ;  /* 0x0000005a19197220 */ /* 0x080fe20000400000 */
[----:B------:R-:W-:Y:S01]  /*5e10*/  F2FP.BF16.F32.PACK_AB R77, RZ, R77 ;  /* 0x0000004dff4d723e */ /* 0x000fe200000010ff */
[----:B------:R-:W-:Y:S01]  /*5e20*/  FMUL R26, R26, R90 ;  /* 0x0000005a1a1a7220 */ /* 0x000fe20000400000 */
[----:B------:R-:W-:Y:S01]  /*5e30*/  F2FP.BF16.F32.PACK_AB R78, RZ, R78 ;  /* 0x0000004eff4e723e */ /* 0x000fe200000010ff */
[----:B------:R-:W-:Y:S01]  /*5e40*/  @P0 STG.E.U16 desc[UR38][R10.64+0x22], R65 ;  /* 0x000022410a000986 */ /* 0x000fe2000c101526 */
[----:B------:R-:W-:Y:S01]  /*5e50*/  ISETP.GT.AND P0, PT, R3, 0x8, P3 ;  /* 0x000000080300780c */ /* 0x000fe20001f04270 */
[-C--:B------:R-:W-:Y:S01]  /*5e60*/  FMUL R27, R27, R90.reuse ;  /* 0x0000005a1b1b7220 */ /* 0x080fe20000400000 */
[----:B------:R-:W-:Y:S01]  /*5e70*/  F2FP.BF16.F32.PACK_AB R79, RZ, R79 ;  /* 0x0000004fff4f723e */ /* 0x000fe200000010ff */
[-C--:B------:R-:W-:Y:S01]  /*5e80*/  FMUL R28, R28, R90.reuse ;  /* 0x0000005a1c1c7220 */ /* 0x080fe20000400000 */
[----:B------:R-:W-:Y:S01]  /*5e90*/  ISETP.GT.AND P3, PT, R4, 0x30, PT ;  /* 0x000000300400780c */ /* 0x000fe20003f64270 */
        /* <DEDUP_REMOVED lines=8> */
[----:B------:R-:W-:Y:S01]  /*5f20*/  @P0 STG.E.U16 desc[UR38][R8.64+0x20], R66 ;  /* 0x0000204208000986 */ /* 0x000fe2000c101526 */
[----:B------:R-:W-:Y:S01]  /*5f30*/  ISETP.GT.AND P0, PT, R3, 0x8, P2 ;  /* 0x000000080300780c */ /* 0x000fe20001704270 */
[-C--:B------:R-:W-:Y:S01]  /*5f40*/  FMUL R33, R33, R90.reuse ;  /* 0x0000005a21217220 */ /* 0x080fe20000400000 */
[----:B------:R-:W-:Y:S01]  /*5f50*/  ISETP.GT.AND P2, PT, R4, 0x18, PT ;  /* 0x000000180400780c */ /* 0x000fe20003f44270 */
[----:B------:R-:W-:Y:S01]  /*5f60*/  FMUL R34, R34, R90 ;  /* 0x0000005a22227220 */ /* 0x000fe20000400000 */
[----:B------:R-:W-:Y:S01]  /*5f70*/  F2FP.BF16.F32.PACK_AB R84, RZ, R84 ;  /* 0x00000054ff54723e */ /* 0x000fe200000010ff */
[-C--:B------:R-:W-:Y:S01]  /*5f80*/  FMUL R35, R35, R90.reuse ;  /* 0x0000005a23237220 */ /* 0x080fe20000400000 */
[----:B------:R-:W-:Y:S01]  /*5f90*/  P2R R5, PR, RZ, 0x20 ;  /* 0x00000020ff057803 */ /* 0x000fe20000000000 */
[-C--:B------:R-:W-:Y:S01]  /*5fa0*/  FMUL R36, R36, R90.reuse ;  /* 0x0000005a24247220 */ /* 0x080fe20000400000 */
[----:B------:R-:W-:Y:S01]  /*5fb0*/  F2FP.BF16.F32.PACK_AB R85, RZ, R85 ;  /* 0x00000055ff55723e */ /* 0x000fe200000010ff */
[----:B------:R-:W-:Y:S01]  /*5fc0*/  FMUL R37, R37, R90 ;  /* 0x0000005a25257220 */ /* 0x000fe20000400000 */
[----:B------:R-:W-:Y:S01]  /*5fd0*/  F2FP.BF16.F32.PACK_AB R86, RZ, R86 ;  /* 0x00000056ff56723e */ /* 0x000fe200000010ff */
[-C--:B------:R-:W-:Y:S01]  /*5fe0*/  FMUL R38, R38, R90.reuse ;  /* 0x0000005a26267220 */ /* 0x080fe20000400000 */
[----:B------:R-:W-:Y:S01]  /*5ff0*/  F2FP.BF16.F32.PACK_AB R87, RZ, R87 ;  /* 0x00000057ff57723e */ /* 0x000fe200000010ff */
[----:B------:R-:W-:Y:S01]  /*6000*/  @P0 STG.E.U16 desc[UR38][R8.64+0x22], R67 ;  /* 0x0000224308000986 */ /* 0x000fe2000c101526 */
[----:B------:R-:W-:Y:S01]  /*6010*/  ISETP.GT.AND P0, PT, R3, RZ, P2 ;  /* 0x000000ff0300720c */ /* 0x000fe20001704270 */
        /* <DEDUP_REMOVED lines=36> */
[----:B------:R-:W-:Y:S01]  /*6260*/  FMUL R55, R55, R90 ;  /* 0x0000005a37377220 */ /* 0x000fe20000400000 */
[----:B------:R-:W-:-:S02]  /*6270*/  F2FP.BF16.F32.PACK_AB R39, RZ, R39 ;  /* 0x00000027ff27723e */ /* 0x000fc400000010ff */
[----:B------:R-:W-:Y:S01]  /*6280*/  F2FP.BF16.F32.PACK_AB R40, RZ, R40 ;  /* 0x00000028ff28723e */ /* 0x000fe200000010ff */
[----:B------:R-:W-:Y:S01]  /*6290*/  @P0 STG.E.U16 desc[UR38][R8.64+0x30], R70 ;  /* 0x0000304608000986 */ /* 0x000fe2000c101526 */
[----:B------:R-:W-:Y:S02]  /*62a0*/  ISETP.GT.AND P0, PT, R3, 0x8, P1 ;  /* 0x000000080300780c */ /* 0x000fe40000f04270 */
[----:B------:R-:W-:Y:S02]  /*62b0*/  ISETP.GT.AND P1, PT, R4, 0x21, PT ;  /* 0x000000210400780c */ /* 0x000fe40003f24270 */
[----:B------:R-:W-:Y:S02]  /*62c0*/  F2FP.BF16.F32.PACK_AB R41, RZ, R41 ;  /* 0x00000029ff29723e */ /* 0x000fe400000010ff */
[----:B------:R-:W-:Y:S02]  /*62d0*/  F2FP.BF16.F32.PACK_AB R42, RZ, R42 ;  /* 0x0000002aff2a723e */ /* 0x000fe400000010ff */
[----:B------:R-:W-:-:S02]  /*62e0*/  F2FP.BF16.F32.PACK_AB R43, RZ, R43 ;  /* 0x0000002bff2b723e */ /* 0x000fc400000010ff */
[----:B------:R-:W-:Y:S02]  /*62f0*/  F2FP.BF16.F32.PACK_AB R44, RZ, R44 ;  /* 0x0000002cff2c723e */ /* 0x000fe400000010ff */
[----:B------:R-:W-:Y:S01]  /*6300*/  F2FP.BF16.F32.PACK_AB R45, RZ, R45 ;  /* 0x0000002dff2d723e */ /* 0x000fe200000010ff */
[----:B------:R-:W-:Y:S01]  /*6310*/  @P0 STG.E.U16 desc[UR38][R8.64+0x32], R71 ;  /* 0x0000324708000986 */ /* 0x000fe2000c101526 */
[----:B------:R-:W-:Y:S02]  /*6320*/  ISETP.GT.AND P0, PT, R3, RZ, P2 ;  /* 0x000000ff0300720c */ /* 0x000fe40001704270 */
[----:B------:R-:W-:Y:S02]  /*6330*/  F2FP.BF16.F32.PACK_AB R46, RZ, R46 ;  /* 0x0000002eff2e723e */ /* 0x000fe400000010ff */
[----:B------:R-:W-:Y:S02]  /*6340*/  F2FP.BF16.F32.PACK_AB R47, RZ, R47 ;  /* 0x0000002fff2f723e */ /* 0x000fe400000010ff */
[----:B------:R-:W-:-:S02]  /*6350*/  F2FP.BF16.F32.PACK_AB R48, RZ, R48 ;  /* 0x00000030ff30723e */ /* 0x000fc400000010ff */
[----:B------:R-:W-:Y:S02]  /*6360*/  F2FP.BF16.F32.PACK_AB R49, RZ, R49 ;  /* 0x00000031ff31723e */ /* 0x000fe400000010ff */
[----:B------:R-:W-:Y:S02]  /*6370*/  F2FP.BF16.F32.PACK_AB R50, RZ, R50 ;  /* 0x00000032ff32723e */ /* 0x000fe400000010ff */
[----:B------:R-:W-:Y:S01]  /*6380*/  F2FP.BF16.F32.PACK_AB R51, RZ, R51 ;  /* 0x00000033ff33723e */ /* 0x000fe200000010ff */
[----:B------:R-:W-:Y:S01]  /*6390*/  @P0 STG.E.U16 desc[UR38][R10.64+0x40], R72 ;  /* 0x000040480a000986 */ /* 0x000fe2000c101526 */
[----:B------:R-:W-:Y:S02]  /*63a0*/  ISETP.GT.AND P0, PT, R3, RZ, P1 ;  /* 0x000000ff0300720c */ /* 0x000fe40000f04270 */
[----:B------:R-:W-:Y:S02]  /*63b0*/  F2FP.BF16.F32.PACK_AB R52, RZ, R52 ;  /* 0x00000034ff34723e */ /* 0x000fe400000010ff */
[----:B------:R-:W-:-:S02]  /*63c0*/  F2FP.BF16.F32.PACK_AB R53, RZ, R53 ;  /* 0x00000035ff35723e */ /* 0x000fc400000010ff */
[----:B------:R-:W-:Y:S02]  /*63d0*/  F2FP.BF16.F32.PACK_AB R54, RZ, R54 ;  /* 0x00000036ff36723e */ /* 0x000fe400000010ff */
[----:B------:R-:W-:-:S05]  /*63e0*/  F2FP.BF16.F32.PACK_AB R55, RZ, R55 ;  /* 0x00000037ff37723e */ /* 0x000fca00000010ff */
[----:B------:R-:W-:Y:S01]  /*63f0*/  @P0 STG.E.U16 desc[UR38][R10.64+0x42], R73 ;  /* 0x000042490a000986 */ /* 0x000fe2000c101526 */
[----:B------:R-:W-:Y:S02]  /*6400*/  ISETP.GT.AND P0, PT, R3, 0x8, P2 ;  /* 0x000000080300780c */ /* 0x000fe40001704270 */
[----:B------:R-:W-:-:S11]  /*6410*/  ISETP.GT.AND P2, PT, R4, 0x38, PT ;  /* 0x000000380400780c */ /* 0x000fd60003f44270 */
[----:B------:R-:W-:Y:S01]  /*6420*/  @P0 STG.E.U16 desc[UR38][R8.64+0x40], R74 ;  /* 0x0000404a08000986 */ /* 0x000fe2000c101526 */
[----:B------:R-:W-:-:S13]  /*6430*/  ISETP.GT.AND P0, PT, R3, 0x8, P1 ;  /* 0x000000080300780c */ /* 0x000fda0000f04270 */
[----:B------:R-:W-:Y:S01]  /*6440*/  @P0 STG.E.U16 desc[UR38][R8.64+0x42], R75 ;  /* 0x0000424b08000986 */ /* 0x000fe2000c101526 */
[----:B------:R-:W-:-:S13]  /*6450*/  ISETP.GT.AND P0, PT, R3, RZ, P5 ;  /* 0x000000ff0300720c */ /* 0x000fda0002f04270 */
[----:B------:R-:W-:Y:S01]  /*6460*/  @P0 STG.E.U16 desc[UR38][R10.64+0x50], R76 ;  /* 0x0000504c0a000986 */ /* 0x000fe2000c101526 */
[----:B------:R-:W-:-:S13]  /*6470*/  ISETP.GT.AND P0, PT, R3, RZ, P4 ;  /* 0x000000ff0300720c */ /* 0x000fda0002704270 */
[----:B------:R-:W-:Y:S01]  /*6480*/  @P0 STG.E.U16 desc[UR38][R10.64+0x52], R77 ;  /* 0x0000524d0a000986 */ /* 0x000fe2000c101526 */
[----:B------:R-:W-:-:S13]  /*6490*/  ISETP.GT.AND P0, PT, R3, 0x8, P5 ;  /* 0x000000080300780c */ /* 0x000fda0002f04270 */
[----:B------:R-:W-:Y:S01]  /*64a0*/  @P0 STG.E.U16 desc[UR38][R8.64+0x50], R78 ;  /* 0x0000504e08000986 */ /* 0x000fe2000c101526 */
[----:B------:R-:W-:-:S13]  /*64b0*/  ISETP.GT.AND P0, PT, R3, 0x8, P4 ;  /* 0x000000080300780c */ /* 0x000fda0002704270 */
[----:B------:R-:W-:Y:S01]  /*64c0*/  @P0 STG.E.U16 desc[UR38][R8.64+0x52], R79 ;  /* 0x0000524f08000986 */ /* 0x000fe2000c101526 */
[----:B------:R-:W-:-:S13]  /*64d0*/  ISETP.GT.AND P0, PT, R3, RZ, P3 ;  /* 0x000000ff0300720c */ /* 0x000fda0001f04270 */
[----:B------:R-:W-:Y:S01]  /*64e0*/  @P0 STG.E.U16 desc[UR38][R10.64+0x60], R80 ;  /* 0x000060500a000986 */ /* 0x000fe2000c101526 */
[----:B------:R-:W-:-:S04]  /*64f0*/  ISETP.GT.AND P0, PT, R4, 0x31, PT ;  /* 0x000000310400780c */ /* 0x000fc80003f04270 */
[----:B------:R-:W-:-:S13]  /*6500*/  ISETP.GT.AND P1, PT, R3, RZ, P0 ;  /* 0x000000ff0300720c */ /* 0x000fda0000724270 */
[----:B------:R-:W-:Y:S01]  /*6510*/  @P1 STG.E.U16 desc[UR38][R10.64+0x62], R81 ;  /* 0x000062510a001986 */ /* 0x000fe2000c101526 */
[----:B------:R-:W-:-:S13]  /*6520*/  ISETP.GT.AND P1, PT, R3, 0x8, P3 ;  /* 0x000000080300780c */ /* 0x000fda0001f24270 */
[----:B------:R-:W-:Y:S01]  /*6530*/  @P1 STG.E.U16 desc[UR38][R8.64+0x60], R82 ;  /* 0x0000605208001986 */ /* 0x000fe2000c101526 */
[----:B------:R-:W-:-:S13]  /*6540*/  ISETP.GT.AND P1, PT, R3, 0x8, P0 ;  /* 0x000000080300780c */ /* 0x000fda0000724270 */
[----:B------:R-:W-:Y:S01]  /*6550*/  @P1 STG.E.U16 desc[UR38][R8.64+0x62], R83 ;  /* 0x0000625308001986 */ /* 0x000fe2000c101526 */
[----:B------:R-:W-:-:S05]  /*6560*/  IADD3 R14, P1, R23, R8, RZ ;  /* 0x00000008170e7210 */ /* 0x000fca0007f3e0ff */
[----:B------:R-:W-:Y:S01]  /*6570*/  IMAD.X R15, R13, 0x1, R9, P1 ;  /* 0x000000010d0f7824 */ /* 0x000fe200008e0609 */
[----:B------:R-:W-:-:S13]  /*6580*/  ISETP.GT.AND P1, PT, R3, RZ, P2 ;  /* 0x000000ff0300720c */ /* 0x000fda0001724270 */
[----:B------:R-:W-:Y:S01]  /*6590*/  @P1 STG.E.U16 desc[UR38][R10.64+0x70], R84 ;  /* 0x000070540a001986 */ /* 0x000fe2000c101526 */
[----:B------:R-:W-:-:S05]  /*65a0*/  IADD3 R20, P1, R23, R8, RZ ;  /* 0x0000000817147210 */ /* 0x000fca0007f3e0ff */
[----:B------:R-:W-:Y:S01]  /*65b0*/  IMAD.X R21, R13, 0x1, R9, P1 ;  /* 0x000000010d157824 */ /* 0x000fe200008e0609 */
[----:B------:R-:W-:-:S05]  /*65c0*/  IADD3 R12, P1, R23, R10, RZ ;  /* 0x0000000a170c7210 */ /* 0x000fca0007f3e0ff */
[----:B------:R-:W-:Y:S01]  /*65d0*/  IMAD.X R13, R13, 0x1, R11, P1 ;  /* 0x000000010d0d7824 */ /* 0x000fe200008e060b */
[----:B------:R-:W-:-:S04]  /*65e0*/  ISETP.GT.AND P1, PT, R4, 0x39, PT ;  /* 0x000000390400780c */ /* 0x000fc80003f24270 */
[----:B------:R-:W-:-:S13]  /*65f0*/  ISETP.GT.AND P5, PT, R3, RZ, P1 ;  /* 0x000000ff0300720c */ /* 0x000fda0000fa4270 */
[----:B------:R-:W-:Y:S01]  /*6600*/  @P5 STG.E.U16 desc[UR38][R10.64+0x72], R85 ;  /* 0x000072550a005986 */ /* 0x000fe2000c101526 */
[----:B------:R-:W-:-:S13]  /*6610*/  ISETP.GT.AND P5, PT, R3, 0x8, P2 ;  /* 0x000000080300780c */ /* 0x000fda00017a4270 */
[----:B------:R-:W-:Y:S01]  /*6620*/  @P5 STG.E.U16 desc[UR38][R8.64+0x70], R86 ;  /* 0x0000705608005986 */ /* 0x000fe2000c101526 */
[----:B------:R-:W-:-:S13]  /*6630*/  ISETP.GT.AND P5, PT, R3, 0x8, P1 ;  /* 0x000000080300780c */ /* 0x000fda0000fa4270 */
[----:B------:R0:W-:Y:S01]  /*6640*/  @P5 STG.E.U16 desc[UR38][R8.64+0x72], R87 ;  /* 0x0000725708005986 */ /* 0x0001e2000c101526 */
[C---:B------:R-:W-:Y:S02]  /*6650*/  ISETP.GT.AND P5, PT, R3.reuse, 0x80, P6 ;  /* 0x000000800300780c */ /* 0x040fe400037a4270 */
[----:B------:R-:W-:-:S11]  /*6660*/  ISETP.GT.AND P6, PT, R3, 0x88, P6 ;  /* 0x000000880300780c */ /* 0x000fd600037c4270 */
[----:B------:R-:W-:Y:S01]  /*6670*/  @P5 STG.E.U16 desc[UR38][R12.64], R24 ;  /* 0x000000180c005986 */ /* 0x000fe2000c101526 */
[----:B------:R-:W-:-:S04]  /*6680*/  ISETP.GT.AND P5, PT, R4, 0x1, PT ;  /* 0x000000010400780c */ /* 0x000fc80003fa4270 */
[----:B------:R-:W-:-:S13]  /*6690*/  ISETP.GT.AND P5, PT, R3, 0x80, P5 ;  /* 0x000000800300780c */ /* 0x000fda0002fa4270 */
[----:B0-----:R-:W-:Y:S02]  /*66a0*/  @P5 IMAD.MOV.U32 R8, RZ, RZ, R12 ;  /* 0x000000ffff085224 */ /* 0x001fe400078e000c */
[----:B------:R-:W-:-:S05]  /*66b0*/  @P5 IMAD.MOV.U32 R9, RZ, RZ, R13 ;  /* 0x000000ffff095224 */ /* 0x000fca00078e000d */
[----:B------:R0:W-:Y:S01]  /*66c0*/  @P5 STG.E.U16 desc[UR38][R8.64+0x2], R25 ;  /* 0x0000021908005986 */ /* 0x0001e2000c101526 */
[----:B------:R-:W-:-:S03]  /*66d0*/  ISETP.NE.AND P5, PT, R5, RZ, PT ;  /* 0x000000ff0500720c */ /* 0x000fc60003fa5270 */
[----:B------:R-:W-:Y:S01]  /*66e0*/  @P6 STG.E.U16 desc[UR38][R14.64], R26 ;  /* 0x0000001a0e006986 */ /* 0x000fe2000c101526 */
[----:B------:R-:W-:-:S04]  /*66f0*/  ISETP.GT.AND P6, PT, R4, 0x1, PT ;  /* 0x000000010400780c */ /* 0x000fc80003fc4270 */
[----:B------:R-:W-:-:S13]  /*6700*/  ISETP.GT.AND P6, PT, R3, 0x88, P6 ;  /* 0x000000880300780c */ /* 0x000fda00037c4270 */
[----:B------:R-:W-:Y:S01]  /*6710*/  @P6 STG.E.U16 desc[UR38][R20.64+0x2], R27 ;  /* 0x0000021b14006986 */ /* 0x000fe2000c101526 */
[----:B------:R-:W-:-:S04]  /*6720*/  ISETP.GT.AND P6, PT, R4, 0x8, PT ;  /* 0x000000080400780c */ /* 0x000fc80003fc4270 */
[----:B------:R-:W-:-:S13]  /*6730*/  ISETP.GT.AND P6, PT, R3, 0x80, P6 ;  /* 0x000000800300780c */ /* 0x000fda00037c4270 */
[----:B0-----:R-:W-:Y:S02]  /*6740*/  @P6 IMAD.MOV.U32 R8, RZ, RZ, R12 ;  /* 0x000000ffff086224 */ /* 0x001fe400078e000c */
[----:B------:R-:W-:-:S05]  /*6750*/  @P6 IMAD.MOV.U32 R9, RZ, RZ, R13 ;  /* 0x000000ffff096224 */ /* 0x000fca00078e000d */
[----:B------:R0:W-:Y:S01]  /*6760*/  @P6 STG.E.U16 desc[UR38][R8.64+0x10], R28 ;  /* 0x0000101c08006986 */ /* 0x0001e2000c101526 */
[----:B------:R-:W-:-:S04]  /*6770*/  ISETP.GT.AND P6, PT, R4, 0x9, PT ;  /* 0x000000090400780c */ /* 0x000fc80003fc4270 */
[----:B------:R-:W-:-:S13]  /*6780*/  ISETP.GT.AND P6, PT, R3, 0x80, P6 ;  /* 0x000000800300780c */ /* 0x000fda00037c4270 */
[----:B0-----:R-:W-:Y:S02]  /*6790*/  @P6 IMAD.MOV.U32 R8, RZ, RZ, R12 ;  /* 0x000000ffff086224 */ /* 0x001fe400078e000c */
[----:B------:R-:W-:-:S05]  /*67a0*/  @P6 IMAD.MOV.U32 R9, RZ, RZ, R13 ;  /* 0x000000ffff096224 */ /* 0x000fca00078e000d */
[----:B------:R0:W-:Y:S01]  /*67b0*/  @P6 STG.E.U16 desc[UR38][R8.64+0x12], R29 ;  /* 0x0000121d08006986 */ /* 0x0001e2000c101526 */
[----:B------:R-:W-:-:S04]  /*67c0*/  ISETP.GT.AND P6, PT, R4, 0x8, PT ;  /* 0x000000080400780c */ /* 0x000fc80003fc4270 */
[----:B------:R-:W-:-:S13]  /*67d0*/  ISETP.GT.AND P6, PT, R3, 0x88, P6 ;  /* 0x000000880300780c */ /* 0x000fda00037c4270 */
        /* <DEDUP_REMOVED lines=45> */
[----:B------:R-:W-:Y:S01]  /*6ab0*/  @P6 STG.E.U16 desc[UR38][R8.64+0x42], R41 ;  /* 0x0000422908006986 */ /* 0x000fe2000c101526 */
[----:B------:R-:W-:-:S04]  /*6ac0*/  ISETP.GT.AND P6, PT, R4, 0x20, PT ;  /* 0x000000200400780c */ /* 0x000fc80003fc4270 */
[----:B------:R-:W-:-:S13]  /*6ad0*/  ISETP.GT.AND P6, PT, R3, 0x88, P6 ;  /* 0x000000880300780c */ /* 0x000fda00037c4270 */
[----:B------:R-:W-:Y:S01]  /*6ae0*/  @P6 STG.E.U16 desc[UR38][R6.64+0x40], R42 ;  /* 0x0000402a06006986 */ /* 0x000fe2000c101526 */
[----:B------:R-:W-:-:S04]  /*6af0*/  ISETP.GT.AND P6, PT, R4, 0x21, PT ;  /* 0x000000210400780c */ /* 0x000fc80003fc4270 */
[----:B------:R-:W-:-:S13]  /*6b00*/  ISETP.GT.AND P6, PT, R3, 0x88, P6 ;  /* 0x000000880300780c */ /* 0x000fda00037c4270 */
[----:B------:R-:W-:Y:S02]  /*6b10*/  @P6 IMAD.MOV.U32 R4, RZ, RZ, R6 ;  /* 0x000000ffff046224 */ /* 0x000fe400078e0006 */
[----:B------:R-:W-:-:S05]  /*6b20*/  @P6 IMAD.MOV.U32 R5, RZ, RZ, R7 ;  /* 0x000000ffff056224 */ /* 0x000fca00078e0007 */
[----:B------:R0:W-:Y:S01]  /*6b30*/  @P6 STG.E.U16 desc[UR38][R4.64+0x42], R43 ;  /* 0x0000422b04006986 */ /* 0x0001e2000c101526 */
[C---:B------:R-:W-:Y:S02]  /*6b40*/  ISETP.GT.AND P6, PT, R3.reuse, 0x80, P5 ;  /* 0x000000800300780c */ /* 0x040fe40002fc4270 */
[----:B------:R-:W-:-:S11]  /*6b50*/  ISETP.GT.AND P5, PT, R3, 0x88, P5 ;  /* 0x000000880300780c */ /* 0x000fd60002fa4270 */
[----:B0-----:R-:W-:Y:S02]  /*6b60*/  @P6 IMAD.MOV.U32 R4, RZ, RZ, R12 ;  /* 0x000000ffff046224 */ /* 0x001fe400078e000c */
[----:B------:R-:W-:-:S05]  /*6b70*/  @P6 IMAD.MOV.U32 R5, RZ, RZ, R13 ;  /* 0x000000ffff056224 */ /* 0x000fca00078e000d */
[----:B------:R0:W-:Y:S01]  /*6b80*/  @P6 STG.E.U16 desc[UR38][R4.64+0x50], R44 ;  /* 0x0000502c04006986 */ /* 0x0001e2000c101526 */
[C---:B------:R-:W-:Y:S02]  /*6b90*/  ISETP.GT.AND P6, PT, R3.reuse, 0x80, P4 ;  /* 0x000000800300780c */ /* 0x040fe400027c4270 */
[----:B------:R-:W-:-:S11]  /*6ba0*/  ISETP.GT.AND P4, PT, R3, 0x88, P4 ;  /* 0x000000880300780c */ /* 0x000fd60002784270 */
[----:B0-----:R-:W-:Y:S02]  /*6bb0*/  @P6 IMAD.MOV.U32 R4, RZ, RZ, R12 ;  /* 0x000000ffff046224 */ /* 0x001fe400078e000c */
[----:B------:R-:W-:-:S05]  /*6bc0*/  @P6 IMAD.MOV.U32 R5, RZ, RZ, R13 ;  /* 0x000000ffff056224 */ /* 0x000fca00078e000d */
[----:B------:R0:W-:Y:S02]  /*6bd0*/  @P6 STG.E.U16 desc[UR38][R4.64+0x52], R45 ;  /* 0x0000522d04006986 */ /* 0x0001e4000c101526 */
[----:B0-----:R-:W-:Y:S02]  /*6be0*/  @P5 IMAD.MOV.U32 R4, RZ, RZ, R6 ;  /* 0x000000ffff045224 */ /* 0x001fe400078e0006 */
[----:B------:R-:W-:-:S05]  /*6bf0*/  @P5 IMAD.MOV.U32 R5, RZ, RZ, R7 ;  /* 0x000000ffff055224 */ /* 0x000fca00078e0007 */
[----:B------:R0:W-:Y:S01]  /*6c00*/  @P5 STG.E.U16 desc[UR38][R4.64+0x50], R46 ;  /* 0x0000502e04005986 */ /* 0x0001e2000c101526 */
[C---:B------:R-:W-:Y:S02]  /*6c10*/  ISETP.GT.AND P5, PT, R3.reuse, 0x80, P3 ;  /* 0x000000800300780c */ /* 0x040fe40001fa4270 */
[----:B------:R-:W-:Y:S01]  /*6c20*/  ISETP.GT.AND P3, PT, R3, 0x88, P3 ;  /* 0x000000880300780c */ /* 0x000fe20001f64270 */
        /* <DEDUP_REMOVED lines=17> */
[----:B------:R0:W-:Y:S02]  /*6d40*/  @P3 STG.E.U16 desc[UR38][R4.64+0x60], R50 ;  /* 0x0000603204003986 */ /* 0x0001e4000c101526 */
[----:B0-----:R-:W-:Y:S02]  /*6d50*/  @P0 IMAD.MOV.U32 R4, RZ, RZ, R6 ;  /* 0x000000ffff040224 */ /* 0x001fe400078e0006 */
[----:B------:R-:W-:-:S05]  /*6d60*/  @P0 IMAD.MOV.U32 R5, RZ, RZ, R7 ;  /* 0x000000ffff050224 */ /* 0x000fca00078e0007 */
[----:B------:R0:W-:Y:S02]  /*6d70*/  @P0 STG.E.U16 desc[UR38][R4.64+0x62], R51 ;  /* 0x0000623304000986 */ /* 0x0001e4000c101526 */
[----:B0-----:R-:W-:Y:S02]  /*6d80*/  @P5 IMAD.MOV.U32 R4, RZ, RZ, R12 ;  /* 0x000000ffff045224 */ /* 0x001fe400078e000c */
[----:B------:R-:W-:-:S05]  /*6d90*/  @P5 IMAD.MOV.U32 R5, RZ, RZ, R13 ;  /* 0x000000ffff055224 */ /* 0x000fca00078e000d */
[----:B------:R0:W-:Y:S04]  /*6da0*/  @P5 STG.E.U16 desc[UR38][R4.64+0x70], R52 ;  /* 0x0000703404005986 */ /* 0x0001e8000c101526 */
[----:B------:R1:W-:Y:S01]  /*6db0*/  @P4 STG.E.U16 desc[UR38][R12.64+0x72], R53 ;  /* 0x000072350c004986 */ /* 0x0003e2000c101526 */
[----:B0-----:R-:W-:Y:S02]  /*6dc0*/  @P2 IMAD.MOV.U32 R4, RZ, RZ, R6 ;  /* 0x000000ffff042224 */ /* 0x001fe400078e0006 */
[----:B------:R-:W-:-:S05]  /*6dd0*/  @P2 IMAD.MOV.U32 R5, RZ, RZ, R7 ;  /* 0x000000ffff052224 */ /* 0x000fca00078e0007 */
[----:B------:R1:W-:Y:S04]  /*6de0*/  @P2 STG.E.U16 desc[UR38][R4.64+0x70], R54 ;  /* 0x0000703604002986 */ /* 0x0003e8000c101526 */
[----:B------:R1:W-:Y:S02]  /*6df0*/  @P1 STG.E.U16 desc[UR38][R6.64+0x72], R55 ;  /* 0x0000723706001986 */ /* 0x0003e4000c101526 */
.L_x_156:
[----:B------:R-:W-:Y:S05]  /*6e00*/  BSYNC B0 ;  /* 0x0000000000007941 */ /* 0x000fea0003800000 */
.L_x_32:
[----:B------:R-:W-:Y:S01]  /*6e10*/  IADD3 R16, P0, R16, UR36, RZ ;  /* 0x0000002410107c10 */ /* 0x000fe2000ff1e0ff */
[----:B------:R-:W-:Y:S01]  /*6e20*/  ULDC.64 UR4, c[0x0][0x650] ;  /* 0x0001940000047ab9 */ /* 0x000fe20000000a00 */
[----:B------:R-:W-:Y:S01]  /*6e30*/  PRMT R3, RZ, 0x7610, R3 ;  /* 0x00007610ff037816 */ /* 0x000fe20000000003 */
[----:B------:R-:W-:Y:S01]  /*6e40*/  IMAD.MOV.U32 R102, RZ, RZ, -0x1 ;  /* 0xffffffffff667424 */ /* 0x000fe200078e00ff */
[----:B------:R-:W-:Y:S01]  /*6e50*/  IADD3.X R17, R17, UR42, RZ, P0, !PT ;  /* 0x0000002a11117c10 */ /* 0x000fe200087fe4ff */
[----:B------:R-:W-:Y:S01]  /*6e60*/  IMAD.MOV.U32 R23, RZ, RZ, -0x1 ;  /* 0xffffffffff177424 */ /* 0x000fe200078e00ff */
[----:B------:R-:W-:-:S04]  /*6e70*/  ISETP.GE.U32.AND P0, PT, R16, UR4, PT ;  /* 0x0000000410007c0c */ /* 0x000fc8000bf06070 */
[----:B------:R-:W-:-:S13]  /*6e80*/  ISETP.GE.U32.AND.EX P0, PT, R17, UR5, PT, P0 ;  /* 0x0000000511007c0c */ /* 0x000fda000bf06100 */
[----:B------:R-:W-:Y:S05]  /*6e90*/  @P0 BRA `(.L_x_157) ;  /* 0x0000000400500947 */ /* 0x000fea0003800000 */
[----:B0-----:R-:W0:Y:S01]  /*6ea0*/  LDC.64 R10, c[0x0][0x628] ;  /* 0x00018a00ff0a7b82 */ /* 0x001e220000000a00 */
[----:B-1----:R-:W1:Y:S01]  /*6eb0*/  S2R R12, SR_CTAID.X ;  /* 0x00000000000c7919 */ /* 0x002e620000002500 */
[----:B----4-:R-:W-:Y:S02]  /*6ec0*/  IMAD.MOV.U32 R8, RZ, RZ, R16 ;  /* 0x000000ffff087224 */ /* 0x010fe400078e0010 */
[----:B------:R-:W-:Y:S01]  /*6ed0*/  IMAD.MOV.U32 R9, RZ, RZ, R17 ;  /* 0x000000ffff097224 */ /* 0x000fe200078e0011 */
[----:B------:R-:W4:Y:S03]  /*6ee0*/  S2R R20, SR_CTAID.Y ;  /* 0x0000000000147919 */ /* 0x000f260000002600 */
[----:B------:R-:W1:Y:S08]  /*6ef0*/  LDC R0, c[0x0][0x630] ;  /* 0x00018c00ff007b82 */ /* 0x000e700000000800 */
[----:B------:R-:W1:Y:S01]  /*6f00*/  LDC.64 R14, c[0x0][0x620] ;  /* 0x00018800ff0e7b82 */ /* 0x000e620000000a00 */
[----:B0-----:R-:W-:-:S04]  /*6f10*/  ISETP.NE.U32.AND P0, PT, R10, RZ, PT ;  /* 0x000000ff0a00720c */ /* 0x001fc80003f05070 */
[----:B------:R-:W-:-:S13]  /*6f20*/  ISETP.NE.AND.EX P0, PT, R11, RZ, PT, P0 ;  /* 0x000000ff0b00720c */ /* 0x000fda0003f05300 */
[----:B-1--4-:R-:W-:Y:S05]  /*6f30*/  @!P0 BRA `(.L_x_158) ;  /* 0x0000000000288947 */ /* 0x012fea0003800000 */
        /* <DEDUP_REMOVED lines=10> */
.L_x_158:
[-CC-:B------:R-:W-:Y:S01]  /*6fe0*/  SHF.R.U64 R23, R8, R0.reuse, R9.reuse ;  /* 0x0000000008177219 */ /* 0x180fe20000001209 */
[----:B------:R-:W0:Y:S01]  /*6ff0*/  LDC.64 R26, c[0x0][0x640] ;  /* 0x00019000ff1a7b82 */ /* 0x000e220000000a00 */
[----:B------:R-:W-:Y:S01]  /*7000*/  SHF.R.U32.HI R0, RZ, R0, R9 ;  /* 0x00000000ff007219 */ /* 0x000fe20000011609 */
[----:B------:R-:W-:Y:S01]  /*7010*/  ULDC UR4, c[0x0][0x150] ;  /* 0x0000540000047ab9 */ /* 0x000fe20000000800 */
[----:B------:R-:W-:Y:S02]  /*7020*/  IADD3 R3, P0, RZ, -R23, RZ ;  /* 0x80000017ff037210 */ /* 0x000fe40007f1e0ff */
[----:B------:R-:W-:-:S03]  /*7030*/  I2FP.F32.U32 R7, R12 ;  /* 0x0000000c00077245 */ /* 0x000fc60000201000 */
[----:B------:R-:W1:Y:S01]  /*7040*/  LDC R6, c[0x0][0x618] ;  /* 0x00018600ff067b82 */ /* 0x000e620000000800 */
[----:B------:R-:W-:Y:S02]  /*7050*/  IMAD.X R5, RZ, RZ, ~R0, P0 ;  /* 0x000000ffff057224 */ /* 0x000fe400000e0e00 */
[----:B------:R-:W-:Y:S01]  /*7060*/  FMUL R7, R7, UR4 ;  /* 0x0000000407077c20 */ /* 0x000fe20008400000 */
[----:B------:R-:W-:Y:S01]  /*7070*/  ULDC UR4, c[0x0][0x154] ;  /* 0x0000550000047ab9 */ /* 0x000fe20000000800 */
[-C--:B------:R-:W-:Y:S02]  /*7080*/  IMAD R0, R5, R14.reuse, RZ ;  /* 0x0000000e05007224 */ /* 0x080fe400078e02ff */
[C---:B------:R-:W-:Y:S01]  /*7090*/  IMAD.WIDE.U32 R4, R3.reuse, R14, R16 ;  /* 0x0000000e03047225 */ /* 0x040fe200078e0010 */
[----:B------:R-:W4:Y:S01]  /*70a0*/  LDC R8, c[0x0][0x608] ;  /* 0x00018200ff087b82 */ /* 0x000f220000000800 */
[----:B------:R-:W2:Y:S02]  /*70b0*/  F2I.U32.TRUNC.NTZ R7, R7 ;  /* 0x0000000700077305 */ /* 0x000ea4000020f000 */
[----:B------:R-:W-:Y:S01]  /*70c0*/  IMAD R3, R3, R15, R0 ;  /* 0x0000000f03037224 */ /* 0x000fe200078e0200 */
[----:B------:R-:W-:-:S03]  /*70d0*/  I2FP.F32.U32 R0, R20 ;  /* 0x0000001400007245 */ /* 0x000fc60000201000 */
[----:B------:R-:W-:Y:S01]  /*70e0*/  IMAD.IADD R3, R5, 0x1, R3 ;  /* 0x0000000105037824 */ /* 0x000fe200078e0203 */
[----:B------:R-:W3:Y:S01]  /*70f0*/  LDC R11, c[0x0][0x658] ;  /* 0x00019600ff0b7b82 */ /* 0x000ee20000000800 */
[----:B0-----:R-:W-:-:S04]  /*7100*/  ISETP.NE.U32.AND P0, PT, R26, RZ, PT ;  /* 0x000000ff1a00720c */ /* 0x001fc80003f05070 */
[----:B------:R-:W-:-:S03]  /*7110*/  ISETP.NE.AND.EX P0, PT, R27, RZ, PT, P0 ;  /* 0x000000ff1b00720c */ /* 0x000fc60003f05300 */
[----:B------:R-:W0:Y:S01]  /*7120*/  LDC R9, c[0x0][0x144] ;  /* 0x00005100ff097b82 */ /* 0x000e220000000800 */
[-C--:B-1----:R-:W-:Y:S01]  /*7130*/  SHF.R.U64 R10, R4, R6.reuse, R3 ;  /* 0x00000006040a7219 */ /* 0x082fe20000001203 */
[----:B--2---:R-:W-:Y:S01]  /*7140*/  IMAD.MOV R7, RZ, RZ, -R7 ;  /* 0x000000ffff077224 */ /* 0x004fe200078e0a07 */
[----:B------:R-:W-:Y:S01]  /*7150*/  SHF.R.U32.HI R3, RZ, R6, R3 ;  /* 0x00000006ff037219 */ /* 0x000fe20000011603 */
[----:B------:R-:W-:-:S04]  /*7160*/  FMUL R6, R0, UR4 ;  /* 0x0000000400067c20 */ /* 0x000fc80008400000 */
[----:B------:R-:W1:Y:S01]  /*7170*/  LDC R21, c[0x0][0x148] ;  /* 0x00005200ff157b82 */ /* 0x000e620000000800 */
[----:B------:R2:W0:Y:S01]  /*7180*/  F2I.U32.TRUNC.NTZ R14, R6 ;  /* 0x00000006000e7305 */ /* 0x000422000020f000 */
[-CC-:B----4-:R-:W-:Y:S02]  /*7190*/  SHF.R.U64 R13, R10, R8.reuse, R3.reuse ;  /* 0x000000080a0d7219 */ /* 0x190fe40000001203 */
[----:B------:R-:W-:-:S04]  /*71a0*/  SHF.R.U32.HI R0, RZ, R8, R3 ;  /* 0x00000008ff007219 */ /* 0x000fc80000011603 */
[----:B------:R-:W4:Y:S01]  /*71b0*/  LDC R24, c[0x0][0x600] ;  /* 0x00018000ff187b82 */ /* 0x000f220000000800 */
[-CC-:B---3--:R-:W-:Y:S02]  /*71c0*/  SHF.R.U64 R15, R13, R11.reuse, R0.reuse ;  /* 0x0000000b0d0f7219 */ /* 0x188fe40000001200 */
[----:B------:R-:W-:-:S03]  /*71d0*/  SHF.R.U32.HI R5, RZ, R11, R0 ;  /* 0x0000000bff057219 */ /* 0x000fc60000011600 */
[----:B------:R-:W-:Y:S02]  /*71e0*/  IMAD.MOV.U32 R4, RZ, RZ, R15 ;  /* 0x000000ffff047224 */ /* 0x000fe400078e000f */
[----:B------:R-:W3:Y:S01]  /*71f0*/  LDC R28, c[0x0][0x648] ;  /* 0x00019200ff1c7b82 */ /* 0x000ee20000000800 */
[----:B0-----:R-:W-:-:S07]  /*7200*/  IMAD R25, R9, R7, R12 ;  /* 0x0000000709197224 */ /* 0x001fce00078e020c */
[----:B------:R-:W0:Y:S08]  /*7210*/  LDC R29, c[0x0][0x638] ;  /* 0x00018e00ff1d7b82 */ /* 0x000e300000000800 */
[----:B------:R-:W0:Y:S01]  /*7220*/  LDC R30, c[0x0][0x610] ;  /* 0x00018400ff1e7b82 */ /* 0x000e220000000800 */
[----:B-12-4-:R-:W-:Y:S05]  /*7230*/  @!P0 BRA `(.L_x_159) ;  /* 0x0000000000288947 */ /* 0x016fea0003800000 */
[----:B------:R-:W1:Y:S02]  /*7240*/  LDC R0, c[0x0][0x64c] ;  /* 0x00019300ff007b82 */ /* 0x000e640000000800 */
[----:B-1----:R-:W-:-:S05]  /*7250*/  IADD3 R3, P0, R15, R0, RZ ;  /* 0x000000000f037210 */ /* 0x002fca0007f1e0ff */
        /* <DEDUP_REMOVED lines=8> */
.L_x_159:
[----:B------:R-:W-:Y:S01]  /*72e0*/  ISETP.NE.AND P0, PT, R2, 0x1, PT ;  /* 0x000000010200780c */ /* 0x000fe20003f05270 */
[----:B------:R-:W-:Y:S01]  /*72f0*/  IMAD.MOV R14, RZ, RZ, -R14 ;  /* 0x000000ffff0e7224 */ /* 0x000fe200078e0a0e */
[----:B---3--:R-:W-:Y:S01]  /*7300*/  SHF.R.U64 R0, R4, R28, R5 ;  /* 0x0000001c04007219 */ /* 0x008fe20000001205 */
[----:B------:R-:W-:Y:S01]  /*7310*/  VIADD R5, R24, 0xffffffff ;  /* 0xffffffff18057836 */ /* 0x000fe20000000000 */
[----:B------:R-:W-:-:S03]  /*7320*/  LOP3.LUT R3, R13, R100, RZ, 0xc0, !PT ;  /* 0x000000640d037212 */ /* 0x000fc600078ec0ff */
[----:B------:R-:W-:Y:S01]  /*7330*/  IMAD.MOV R4, RZ, RZ, -R0 ;  /* 0x000000ffff047224 */ /* 0x000fe200078e0a00 */
[----:B------:R-:W-:Y:S01]  /*7340*/  LOP3.LUT R10, R10, R5, RZ, 0xc0, !PT ;  /* 0x000000050a0a7212 */ /* 0x000fe200078ec0ff */
[----:B------:R-:W-:Y:S02]  /*7350*/  IMAD R0, R96, R0, R3 ;  /* 0x0000000060007224 */ /* 0x000fe400078e0203 */
[----:B0-----:R-:W-:Y:S02]  /*7360*/  IMAD R3, R4, R29, R15 ;  /* 0x0000001d04037224 */ /* 0x001fe400078e020f */
[----:B------:R-:W-:Y:S02]  /*7370*/  @P0 IMAD R25, R21, R14, R20 ;  /* 0x0000000e15190224 */ /* 0x000fe400078e0214 */
[----:B------:R-:W-:Y:S02]  /*7380*/  IMAD R5, R3, R24, R10 ;  /* 0x0000001803057224 */ /* 0x000fe400078e020a */
[----:B------:R-:W-:-:S02]  /*7390*/  IMAD R0, R0, R30, R25 ;  /* 0x0000001e00007224 */ /* 0x000fc400078e0219 */
[----:B------:R-:W-:-:S03]  /*73a0*/  IMAD.MOV.U32 R4, RZ, RZ, 0x1 ;  /* 0x00000001ff047424 */ /* 0x000fc600078e00ff */
[----:B------:R-:W-:Y:S02]  /*73b0*/  SEL R102, R5, R0, !P0 ;  /* 0x0000000005667207 */ /* 0x000fe40004000000 */
[----:B------:R-:W-:Y:S02]  /*73c0*/  PRMT R3, R4, 0x7610, R3 ;  /* 0x0000761004037816 */ /* 0x000fe40000000003 */
[----:B------:R-:W-:-:S07]  /*73d0*/  SEL R0, R0, R5, !P0 ;  /* 0x0000000500007207 */ /* 0x000fce0004000000 */
.L_x_157:
[----:B------:R-:W-:Y:S01]  /*73e0*/  LOP3.LUT P0, RZ, R3, 0xff, RZ, 0xc0, !PT ;  /* 0x000000ff03ff7812 */ /* 0x000fe2000780c0ff */
[----:B------:R-:W-:-:S12]  /*73f0*/  IMAD.MOV.U32 R109, RZ, RZ, R0 ;  /* 0x000000ffff6d7224 */ /* 0x000fd800078e0000 */
[----:B------:R-:W-:Y:S05]  /*7400*/  @P0 BRA `(.L_x_160) ;  /* 0xffffffa0002c0947 */ /* 0x000fea000383ffff */
[----:B------:R-:W-:Y:S05]  /*7410*/  EXIT ;  /* 0x000000000000794d */ /* 0x000fea0003800000 */
.L_x_7:
        /* <DEDUP_REMOVED lines=26> */
.L_x_162:
[----:B------:R-:W0:Y:S01]  /*75c0*/  LDC.64 R30, c[0x0][0x640] ;  /* 0x00019000ff1e7b82 */ /* 0x000e220000000a00 */
[-CC-:B------:R-:W-:Y:S01]  /*75d0*/  SHF.R.U64 R21, R14, R8.reuse, R15.reuse ;  /* 0x000000080e157219 */ /* 0x180fe2000000120f */
[----:B------:R-:W-:Y:S01]  /*75e0*/  IMAD.MOV.U32 R27, RZ, RZ, 0x1 ;  /* 0x00000001ff1b7424 */ /* 0x000fe200078e00ff */
[----:B------:R-:W-:Y:S02]  /*75f0*/  SHF.R.U32.HI R7, RZ, R8, R15 ;  /* 0x00000008ff077219 */ /* 0x000fe4000001160f */
[----:B------:R-:W-:-:S03]  /*7600*/  IADD3 R13, P0, RZ, -R21, RZ ;  /* 0x80000015ff0d7210 */ /* 0x000fc60007f1e0ff */
[----:B------:R-:W1:Y:S02]  /*7610*/  LDC R12, c[0x0][0x618] ;  /* 0x00018600ff0c7b82 */ /* 0x000e640000000800 */
[----:B------:R-:W-:Y:S02]  /*7620*/  IMAD.X R7, RZ, RZ, ~R7, P0 ;  /* 0x000000ffff077224 */ /* 0x000fe400000e0e07 */
[----:B------:R-:W-:-:S04]  /*7630*/  IMAD.WIDE.U32 R10, R13, R22, R16 ;  /* 0x000000160d0a7225 */ /* 0x000fc800078e0010 */
[----:B------:R-:W2:Y:S01]  /*7640*/  LDC R14, c[0x0][0x608] ;  /* 0x00018200ff0e7b82 */ /* 0x000ea20000000800 */
[----:B------:R-:W-:-:S04]  /*7650*/  IMAD R8, R7, R22, RZ ;  /* 0x0000001607087224 */ /* 0x000fc800078e02ff */
[----:B------:R-:W-:-:S03]  /*7660*/  IMAD R7, R13, R23, R8 ;  /* 0x000000170d077224 */ /* 0x000fc600078e0208 */
[----:B------:R-:W3:Y:S01]  /*7670*/  LDC R28, c[0x0][0x658] ;  /* 0x00019600ff1c7b82 */ /* 0x000ee20000000800 */
[----:B------:R-:W-:Y:S01]  /*7680*/  IMAD.IADD R7, R11, 0x1, R7 ;  /* 0x000000010b077824 */ /* 0x000fe200078e0207 */
[----:B0-----:R-:W-:Y:S01]  /*7690*/  ISETP.NE.U32.AND P0, PT, R30, RZ, PT ;  /* 0x000000ff1e00720c */ /* 0x001fe20003f05070 */
[----:B------:R-:W-:-:S03]  /*76a0*/  IMAD.MOV.U32 R11, RZ, RZ, -0x1 ;  /* 0xffffffffff0b7424 */ /* 0x000fc600078e00ff */
        /* <DEDUP_REMOVED lines=8> */
[-C--:B---3--:R-:W-:Y:S02]  /*7730*/  SHF.L.U32 R10, R11, R28.reuse, RZ ;  /* 0x0000001c0b0a7219 */ /* 0x088fe400000006ff */
[--C-:B------:R-:W-:Y:S02]  /*7740*/  SHF.R.U64 R26, R22, R28, R7.reuse ;  /* 0x0000001c161a7219 */ /* 0x100fe40000001207 */
[----:B------:R-:W-:Y:S02]  /*7750*/  LOP3.LUT R29, RZ, R10, RZ, 0x33, !PT ;  /* 0x0000000aff1d7212 */ /* 0x000fe400078e33ff */
[----:B------:R-:W-:Y:S01]  /*7760*/  SHF.R.U32.HI R11, RZ, R28, R7 ;  /* 0x0000001cff0b7219 */ /* 0x000fe20000011607 */
[----:B------:R-:W3:Y:S01]  /*7770*/  LDC R32, c[0x0][0x610] ;  /* 0x00018400ff207b82 */ /* 0x000ee20000000800 */
[----:B------:R-:W-:Y:S01]  /*7780*/  IMAD.MOV.U32 R10, RZ, RZ, R26 ;  /* 0x000000ffff0a7224 */ /* 0x000fe200078e001a */
[----:B------:R-:W-:Y:S06]  /*7790*/  @!P0 BRA `(.L_x_163) ;  /* 0x0000000000288947 */ /* 0x000fec0003800000 */
        /* <DEDUP_REMOVED lines=10> */
.L_x_163:
[----:B------:R-:W-:Y:S02]  /*7840*/  ISETP.NE.AND P0, PT, R2, 0x1, PT ;  /* 0x000000010200780c */ /* 0x000fe40003f05270 */
[----:B-1----:R-:W-:Y:S01]  /*7850*/  SHF.R.U64 R8, R10, R8, R11 ;  /* 0x000000080a087219 */ /* 0x002fe2000000120b */
[----:B0-----:R-:W-:Y:S01]  /*7860*/  VIADD R11, R23, 0xffffffff ;  /* 0xffffffff170b7836 */ /* 0x001fe20000000000 */
[----:B------:R-:W-:Y:S02]  /*7870*/  SHF.L.U32 R27, R27, R28, RZ ;  /* 0x0000001c1b1b7219 */ /* 0x000fe400000006ff */
[----:B------:R-:W-:Y:S01]  /*7880*/  LOP3.LUT R5, R22, R29, RZ, 0xc0, !PT ;  /* 0x0000001d16057212 */ /* 0x000fe200078ec0ff */
[----:B------:R-:W-:-:S04]  /*7890*/  IMAD.MOV R7, RZ, RZ, -R8 ;  /* 0x000000ffff077224 */ /* 0x000fc800078e0a08 */
[----:B------:R-:W-:Y:S02]  /*78a0*/  IMAD R5, R27, R8, R5 ;  /* 0x000000081b057224 */ /* 0x000fe400078e0205 */
[----:B------:R-:W-:Y:S01]  /*78b0*/  @P0 IMAD R6, R9, R24, R4 ;  /* 0x0000001809060224 */ /* 0x000fe200078e0204 */
[----:B------:R-:W-:Y:S01]  /*78c0*/  LOP3.LUT R9, R20, R11, RZ, 0xc0, !PT ;  /* 0x0000000b14097212 */ /* 0x000fe200078ec0ff */
[----:B--2---:R-:W-:Y:S02]  /*78d0*/  IMAD R4, R7, R25, R26 ;  /* 0x0000001907047224 */ /* 0x004fe400078e021a */
[----:B---3--:R-:W-:Y:S02]  /*78e0*/  IMAD R6, R5, R32, R6 ;  /* 0x0000002005067224 */ /* 0x008fe400078e0206 */
[----:B------:R-:W-:Y:S02]  /*78f0*/  IMAD R5, R4, R23, R9 ;  /* 0x0000001704057224 */ /* 0x000fe400078e0209 */
[----:B------:R-:W-:-:S02]  /*7900*/  IMAD.MOV.U32 R8, RZ, RZ, 0x1 ;  /* 0x00000001ff087424 */ /* 0x000fc400078e00ff */
[----:B------:R-:W-:Y:S01]  /*7910*/  IMAD.MOV.U32 R7, RZ, RZ, R21 ;  /* 0x000000ffff077224 */ /* 0x000fe200078e0015 */
[----:B------:R-:W-:Y:S02]  /*7920*/  SEL R19, R5, R6, !P0 ;  /* 0x0000000605137207 */ /* 0x000fe40004000000 */
[----:B------:R-:W-:-:S07]  /*7930*/  SEL R12, R6, R5, !P0 ;  /* 0x00000005060c7207 */ /* 0x000fce0004000000 */
.L_x_161:
[----:B------:R-:W-:-:S08]  /*7940*/  NOP ;  /* 0x0000000000007918 */ /* 0x000fd00000000000 */
[----:B------:R-:W0:-:S00]  /*7950*/  USETMAXREG.DEALLOC.CTAPOOL 0x28 ;  /* 0x00000028000079c8 */ /* 0x000e0000080e0500 */
[----:B0-----:R-:W-:-:S13]  /*7960*/  ISETP.NE.AND P0, PT, R3, RZ, PT ;  /* 0x000000ff0300720c */ /* 0x001fda0003f05270 */
[----:B------:R-:W-:Y:S05]  /*7970*/  @P0 EXIT ;  /* 0x000000000000094d */ /* 0x000fea0003800000 */
[----:B------:R-:W-:Y:S01]  /*7980*/  LOP3.LUT P0, RZ, R8, 0xff, RZ, 0xc0, !PT ;  /* 0x000000ff08ff7812 */ /* 0x000fe2000780c0ff */
[----:B------:R-:W-:Y:S02]  /*7990*/  IMAD.MOV.U32 R3, RZ, RZ, 0x1 ;  /* 0x00000001ff037424 */ /* 0x000fe400078e00ff */
[----:B------:R-:W-:-:S10]  /*79a0*/  IMAD.MOV.U32 R13, RZ, RZ, RZ ;  /* 0x000000ffff0d7224 */ /* 0x000fd400078e00ff */
[----:B------:R-:W-:Y:S05]  /*79b0*/  @!P0 BRA `(.L_x_164) ;  /* 0x0000000c00648947 */ /* 0x000fea0003800000 */
[----:B------:R-:W0:Y:S01]  /*79c0*/  LDC R3, c[0x0][0x28c] ;  /* 0x0000a300ff037b82 */ /* 0x000e220000000800 */
[----:B------:R-:W-:Y:S01]  /*79d0*/  ULDC UR5, c[0x0][0x658] ;  /* 0x0001960000057ab9 */ /* 0x000fe20000000800 */
[----:B------:R-:W-:Y:S01]  /*79e0*/  UMOV UR10, 0xffffffff ;  /* 0xffffffff000a7882 */ /* 0x000fe20000000000 */
[----:B------:R-:W-:Y:S01]  /*79f0*/  UMOV UR11, 0x1 ;  /* 0x00000001000b7882 */ /* 0x000fe20000000000 */
[----:B------:R-:W-:Y:S01]  /*7a00*/  USHF.L.U32 UR10, UR10, UR5, URZ ;  /* 0x000000050a0a7299 */ /* 0x000fe2000800063f */
[----:B------:R-:W-:Y:S01]  /*7a10*/  BSSY B0, `(.L_x_164) ;  /* 0x00000d3000007945 */ /* 0x000fe20003800000 */
[----:B------:R-:W-:Y:S01]  /*7a20*/  IMAD.MOV.U32 R11, RZ, RZ, 0x1 ;  /* 0x00000001ff0b7424 */ /* 0x000fe200078e00ff */
[----:B------:R-:W-:Y:S01]  /*7a30*/  LOP3.LUT R10, R18, 0x2, RZ, 0xfc, !PT ;  /* 0x00000002120a7812 */ /* 0x000fe200078efcff */
[----:B------:R-:W1:Y:S01]  /*7a40*/  S2UR UR9, SR_CgaCtaId ;  /* 0x00000000000979c3 */ /* 0x000e620000008800 */
[----:B------:R-:W-:Y:S01]  /*7a50*/  ULOP3.LUT UR13, URZ, UR10, URZ, 0x33, !UPT ;  /* 0x0000000a3f0d7292 */ /* 0x000fe2000f8e333f */
[----:B------:R-:W-:Y:S01]  /*7a60*/  IMAD.MOV.U32 R13, RZ, RZ, RZ ;  /* 0x000000ffff0d7224 */ /* 0x000fe200078e00ff */
[----:B------:R-:W-:Y:S01]  /*7a70*/  ULDC UR4, c[0x0][0x600] ;  /* 0x0001800000047ab9 */ /* 0x000fe20000000800 */
[----:B------:R-:W-:Y:S01]  /*7a80*/  UMOV UR18, 0x5 ;  /* 0x0000000500127882 */ /* 0x000fe20000000000 */
[----:B------:R-:W-:-:S02]  /*7a90*/  UIADD3 UR4, UR4, -0x1, URZ ;  /* 0xffffffff04047890 */ /* 0x000fc4000fffe03f */
[----:B------:R-:W-:Y:S01]  /*7aa0*/  USHF.L.U32 UR5, UR11, UR5, URZ ;  /* 0x000000050b057299 */ /* 0x000fe2000800063f */
[----:B------:R-:W-:Y:S01]  /*7ab0*/  ULDC.64 UR24, c[0x0][0x198] ;  /* 0x0000660000187ab9 */ /* 0x000fe20000000a00 */
[----:B0-----:R-:W-:-:S05]  /*7ac0*/  VIADD R3, R3, 0x1f ;  /* 0x0000001f03037836 */ /* 0x001fca0000000000 */
[----:B------:R-:W-:Y:S01]  /*7ad0*/  SHF.R.S32.HI R4, RZ, 0x1f, R3 ;  /* 0x0000001fff047819 */ /* 0x000fe20000011403 */
[----:B-1----:R-:W-:-:S03]  /*7ae0*/  ULOP3.LUT UR8, UR9, 0x1, URZ, 0xc0, !UPT ;  /* 0x0000000109087892 */ /* 0x002fc6000f8ec03f */
[----:B------:R-:W-:Y:S01]  /*7af0*/  LEA.HI R4, R4, R3, RZ, 0x5 ;  /* 0x0000000304047211 */ /* 0x000fe200078f28ff */
[----:B------:R-:W-:Y:S01]  /*7b00*/  USHF.R.U32.HI UR26, URZ, 0x1, UR9 ;  /* 0x000000013f1a7899 */ /* 0x000fe20008011609 */
[----:B------:R-:W-:Y:S01]  /*7b10*/  IMAD.MOV.U32 R3, RZ, RZ, 0x1 ;  /* 0x00000001ff037424 */ /* 0x000fe200078e00ff */
[----:B------:R-:W-:Y:S01]  /*7b20*/  USHF.L.U32 UR6, UR9, 0x5, URZ ;  /* 0x0000000509067899 */ /* 0x000fe2000800063f */
[----:B------:R-:W-:Y:S01]  /*7b30*/  SHF.R.S32.HI R8, RZ, 0x5, R4 ;  /* 0x00000005ff087819 */ /* 0x000fe20000011404 */
[----:B------:R-:W-:Y:S02]  /*7b40*/  USHF.L.U32 UR7, UR9, 0xa, URZ ;  /* 0x0000000a09077899 */ /* 0x000fe4000800063f */
[----:B------:R-:W-:Y:S02]  /*7b50*/  ULOP3.LUT UR9, UR9, 0xfffffffe, URZ, 0xc0, !UPT ;  /* 0xfffffffe09097892 */ /* 0x000fe4000f8ec03f */
[----:B------:R-:W-:Y:S01]  /*7b60*/  UISETP.GT.U32.AND UP0, UPT, UR8, 0xffff, UPT ;  /* 0x0000ffff0800788c */ /* 0x000fe2000bf04070 */
[----:B------:R-:W-:Y:S01]  /*7b70*/  VIADD R9, R8, 0x1 ;  /* 0x0000000108097836 */ /* 0x000fe20000000000 */
[----:B------:R-:W-:-:S02]  /*7b80*/  USHF.L.U32 UR10, UR11, UR9, URZ ;  /* 0x000000090b0a7299 */ /* 0x000fc4000800063f */
[----:B------:R-:W-:Y:S02]  /*7b90*/  ULOP3.LUT UR9, UR9, 0x1, URZ, 0xfc, !UPT ;  /* 0x0000000109097892 */ /* 0x000fe4000f8efc3f */
[----:B------:R-:W-:Y:S02]  /*7ba0*/  USEL UR8, UR8, 0xffff, !UP0 ;  /* 0x0000ffff08087887 */ /* 0x000fe4000c000000 */
[----:B------:R-:W-:Y:S02]  /*7bb0*/  USHF.L.U32 UR9, UR11, UR9, URZ ;  /* 0x000000090b097299 */ /* 0x000fe4000800063f */
[----:B------:R-:W-:Y:S02]  /*7bc0*/  ULOP3.LUT UR8, UR8, 0xffff, URZ, 0xc0, !UPT ;  /* 0x0000ffff08087892 */ /* 0x000fe4000f8ec03f */
[----:B------:R-:W-:Y:S02]  /*7bd0*/  ULOP3.LUT UR6, UR6, 0x20, URZ, 0xc0, !UPT ;  /* 0x0000002006067892 */ /* 0x000fe4000f8ec03f */
[----:B------:R-:W-:-:S02]  /*7be0*/  ULOP3.LUT UR7, UR7, 0x400, URZ, 0xc0, !UPT ;  /* 0x0000040007077892 */ /* 0x000fc4000f8ec03f */
[----:B------:R-:W-:Y:S02]  /*7bf0*/  ULOP3.LUT UR19, UR10, UR9, URZ, 0xfc, !UPT ;  /* 0x000000090a137292 */ /* 0x000fe4000f8efc3f */
[----:B------:R-:W-:-:S12]  /*7c00*/  USHF.L.U32 UR18, UR18, UR8, URZ ;  /* 0x0000000812127299 */ /* 0x000fd8000800063f */
.L_x_175:
[----:B------:R-:W-:-:S03]  /*7c10*/  UMOV UR8, 0xffffffff ;  /* 0xffffffff00087882 */ /* 0x000fc60000000000 */
[----:B------:R-:W-:Y:S05]  /*7c20*/  BRA.DIV UR8, `(.L_x_165) ;  /* 0x0000000e08d47947 */ /* 0x000fea000b800000 */
[----:B------:R-:W-:-:S13]  /*7c30*/  ELECT P6, URZ, PT ;  /* 0x00000000003f782f */ /* 0x000fda00038c0000 */
.L_x_187:
[----:B------:R-:W0:Y:S01]  /*7c40*/  LDC R4, c[0x0][0x28c] ;  /* 0x0000a300ff047b82 */ /* 0x000e220000000800 */
[----:B------:R-:W-:Y:S01]  /*7c50*/  BSSY B1, `(.L_x_166) ;  /* 0x000003c000017945 */ /* 0x000fe20003800000 */
[----:B0-----:R-:W-:-:S13]  /*7c60*/  ISETP.LT.OR P6, PT, R4, 0x1, !P6 ;  /* 0x000000010400780c */ /* 0x001fda00077c1670 */
[----:B------:R-:W-:Y:S05]  /*7c70*/  @P6 BRA `(.L_x_167) ;  /* 0x0000000000e46947 */ /* 0x000fea0003800000 */
[----:B------:R-:W-:Y:S01]  /*7c80*/  LEA R12, R12, UR26, 0x1 ;  /* 0x0000001a0c0c7c11 */ /* 0x000fe2000f8e08ff */
[----:B------:R-:W-:Y:S01]  /*7c90*/  IMAD.MOV.U32 R20, RZ, RZ, RZ ;  /* 0x000000ffff147224 */ /* 0x000fe200078e00ff */
[----:B------:R-:W-:Y:S01]  /*7ca0*/  LEA R19, R19, UR6, 0x6 ;  /* 0x0000000613137c11 */ /* 0x000fe2000f8e30ff */
[----:B------:R-:W-:Y:S02]  /*7cb0*/  IMAD.MOV.U32 R4, RZ, RZ, R9 ;  /* 0x000000ffff047224 */ /* 0x000fe400078e0009 */
[----:B------:R-:W-:Y:S02]  /*7cc0*/  IMAD.MOV.U32 R5, RZ, RZ, R3 ;  /* 0x000000ffff057224 */ /* 0x000fe400078e0003 */
[----:B------:R-:W-:Y:S02]  /*7cd0*/  IMAD.MOV.U32 R6, RZ, RZ, R13 ;  /* 0x000000ffff067224 */ /* 0x000fe400078e000d */
[----:B------:R-:W-:-:S07]  /*7ce0*/  IMAD.SHL.U32 R15, R12, 0x80, RZ ;  /* 0x000000800c0f7824 */ /* 0x000fce00078e00ff */
.L_x_170:
[----:B------:R-:W0:Y:S01]  /*7cf0*/  S2R R21, SR_CgaCtaId ;  /* 0x0000000000157919 */ /* 0x000e220000008800 */
[----:B------:R-:W-:Y:S02]  /*7d00*/  MOV R12, 0x400 ;  /* 0x00000400000c7802 */ /* 0x000fe40000000f00 */
[----:B------:R-:W-:-:S13]  /*7d10*/  ISETP.NE.AND P1, PT, R0, RZ, PT ;  /* 0x000000ff0000720c */ /* 0x000fda0003f25270 */
[----:B------:R-:W1:Y:S01]  /*7d20*/  @!P1 LDC R14, c[0x0][0x500] ;  /* 0x00014000ff0e9b82 */ /* 0x000e620000000800 */
[----:B0-----:R-:W-:Y:S02]  /*7d30*/  LEA R23, R21, R12, 0x18 ;  /* 0x0000000c15177211 */ /* 0x001fe400078ec0ff */
[----:B------:R-:W-:-:S03]  /*7d40*/  SHF.L.U32 R12, R5, 0x1f, RZ ;  /* 0x0000001f050c7819 */ /* 0x000fc600000006ff */
[----:B------:R-:W-:-:S04]  /*7d50*/  IMAD R21, R6, 0x8, R23 ;  /* 0x0000000806157824 */ /* 0x000fc800078e0217 */
[----:B------:R-:W0:Y:S02]  /*7d60*/  SYNCS.PHASECHK.TRANS64.TRYWAIT P0, [R21+URZ+0x28], R12 ;  /* 0x0000280c150075a7 */ /* 0x000e24000800017f */
[----:B01----:R-:W-:Y:S05]  /*7d70*/  @!P0 BRA `(.L_x_168) ;  /* 0x0000000c00a08947 */ /* 0x003fea0003800000 */
.L_x_188:
[----:B0-----:R-:W-:Y:S01]  /*7d80*/  PRMT R12, R10, 0x9910, RZ ;  /* 0x000099100a0c7816 */ /* 0x001fe200000000ff */
[----:B------:R0:W-:Y:S03]  /*7d90*/  @!P1 SYNCS.ARRIVE.TRANS64 RZ, [R21+URZ], R14 ;  /* 0x0000000e15ff99a7 */ /* 0x0001e6000800003f */
[----:B------:R-:W-:-:S13]  /*7da0*/  ISETP.NE.AND P0, PT, R12, 0x2, PT ;  /* 0x000000020c00780c */ /* 0x000fda0003f05270 */
[----:B0-----:R-:W-:Y:S05]  /*7db0*/  @P0 BRA `(.L_x_169) ;  /* 0x0000000000040947 */ /* 0x001fea0003800000 */
[----:B------:R-:W-:Y:S01]  /*7dc0*/  BPT.TRAP 0x1 ;  /* 0x000000040000795c */ /* 0x000fe20000300000 */
.L_x_169:
[----:B------:R-:W-:Y:S01]  /*7dd0*/  LEA R12, R6, UR26, 0x1 ;  /* 0x0000001a060c7c11 */ /* 0x000fe2000f8e08ff */
[----:B------:R-:W-:Y:S01]  /*7de0*/  VIADD R4, R4, 0xffffffff ;  /* 0xffffffff04047836 */ /* 0x000fe20000000000 */
[----:B------:R-:W-:Y:S01]  /*7df0*/  R2UR UR22, R15 ;  /* 0x000000000f1672ca */ /* 0x000fe200000e0000 */
[----:B------:R-:W-:Y:S01]  /*7e00*/  UIADD3 UR14, UP0, UR24, 0xf0, URZ ;  /* 0x000000f0180e7890 */ /* 0x000fe2000ff1e03f */
[----:B------:R-:W-:Y:S01]  /*7e10*/  R2UR UR9, R21 ;  /* 0x00000000150972ca */ /* 0x000fe200000e0000 */
[----:B------:R-:W-:Y:S01]  /*7e20*/  IMAD.SHL.U32 R12, R12, 0x1000, RZ ;  /* 0x000010000c0c7824 */ /* 0x000fe200078e00ff */
[----:B------:R-:W-:Y:S01]  /*7e30*/  R2UR UR10, R20 ;  /* 0x00000000140a72ca */ /* 0x000fe200000e0000 */
[----:B------:R-:W-:Y:S01]  /*7e40*/  UIADD3 UR28, UP1, UR24, 0x1f0, URZ ;  /* 0x000001f0181c7890 */ /* 0x000fe2000ff3e03f */
[----:B------:R-:W-:Y:S01]  /*7e50*/  R2UR UR12, R7 ;  /* 0x00000000070c72ca */ /* 0x000fe200000e0000 */
[--C-:B------:R-:W-:Y:S01]  /*7e60*/  IMAD R14, R12, 0x2, R23.reuse ;  /* 0x000000020c0e7824 */ /* 0x100fe200078e0217 */
[----:B------:R-:W-:Y:S01]  /*7e70*/  LEA R12, R6, UR7, 0xb ;  /* 0x00000007060c7c11 */ /* 0x000fe2000f8e58ff */
[----:B------:R-:W-:Y:S01]  /*7e80*/  UIADD3.X UR15, URZ, UR25, URZ, UP0, !UPT ;  /* 0x000000193f0f7290 */ /* 0x000fe200087fe43f */
[----:B------:R-:W-:Y:S01]  /*7e90*/  R2UR UR23, R19 ;  /* 0x00000000131772ca */ /* 0x000fe200000e0000 */
[----:B------:R-:W-:Y:S01]  /*7ea0*/  UPRMT UR20, URZ, 0x5410, UR18 ;  /* 0x000054103f147896 */ /* 0x000fe20008000012 */
[----:B------:R-:W-:Y:S01]  /*7eb0*/  R2UR UR8, R14 ;  /* 0x000000000e0872ca */ /* 0x000fe200000e0000 */
[----:B------:R-:W-:Y:S01]  /*7ec0*/  IMAD R12, R12, 0x2, R23 ;  /* 0x000000020c0c7824 */ /* 0x000fe200078e0217 */
[----:B------:R-:W-:Y:S01]  /*7ed0*/  ISETP.GT.AND P1, PT, R4, 0x1, PT ;  /* 0x000000010400780c */ /* 0x000fe20003f24270 */
[----:B------:R-:W-:Y:S01]  /*7ee0*/  VIADD R6, R6, 0x1 ;  /* 0x0000000106067836 */ /* 0x000fe20000000000 */
[----:B------:R-:W-:Y:S01]  /*7ef0*/  UPRMT UR27, URZ, 0x5410, UR19 ;  /* 0x000054103f1b7896 */ /* 0x000fe20008000013 */
[----:B------:R-:W-:Y:S01]  /*7f00*/  VIADD R20, R20, 0x20 ;  /* 0x0000002014147836 */ /* 0x000fe20000000000 */
[----:B------:R-:W-:Y:S01]  /*7f10*/  R2UR UR11, R12 ;  /* 0x000000000c0b72ca */ /* 0x000fe200000e0000 */
[----:B------:R-:W-:Y:S01]  /*7f20*/  UIADD3.X UR29, URZ, UR25, URZ, UP1, !UPT ;  /* 0x000000193f1d7290 */ /* 0x000fe20008ffe43f */
[----:B------:R-:W-:Y:S01]  /*7f30*/  ISETP.NE.AND P0, PT, R6, 0x5, PT ;  /* 0x000000050600780c */ /* 0x000fe20003f05270 */
[----:B------:R-:W-:Y:S01]  /*7f40*/  UMOV UR16, 0x0 ;  /* 0x0000000000107882 */ /* 0x000fe20000000000 */
[----:B------:R-:W-:-:S02]  /*7f50*/  UMOV UR17, 0x10000000 ;  /* 0x1000000000117882 */ /* 0x000fc40000000000 */
[----:B------:R-:W-:Y:S01]  /*7f60*/  SEL R12, RZ, 0x1, P0 ;  /* 0x00000001ff0c7807 */ /* 0x000fe20000000000 */
[----:B------:R-:W-:Y:S01]  /*7f70*/  UIADD3 UR8, UR8, 0x100, URZ ;  /* 0x0000010008087890 */ /* 0x000fe2000fffe03f */
[----:B------:R-:W-:Y:S02]  /*7f80*/  SEL R6, R6, RZ, P0 ;  /* 0x000000ff06067207 */ /* 0x000fe40000000000 */
[----:B------:R-:W-:-:S03]  /*7f90*/  LOP3.LUT R5, R5, R12, RZ, 0x3c, !PT ;  /* 0x0000000c05057212 */ /* 0x000fc600078e3cff */
[----:B------:R-:W-:-:S03]  /*7fa0*/  UIADD3 UR21, UR11, 0x14100, URZ ;  /* 0x000141000b157890 */ /* 0x000fc6000fffe03f */
[----:B------:R-:W-:Y:S02]  /*7fb0*/  UMOV UR11, UR22 ;  /* 0x00000016000b7c82 */ /* 0x000fe40008000000 */
[----:B------:R0:W-:Y:S02]  /*7fc0*/  UTMALDG.3D.MULTICAST [UR8], [UR14], UR20, desc[UR16] ;  /* 0x000010080e0073b4 */ /* 0x0001e40008011814 */
[----:B0-----:R-:W-:Y:S01]  /*7fd0*/  UMOV UR8, UR21 ;  /* 0x0000001500087c82 */ /* 0x001fe20008000000 */
[----:B------:R-:W-:Y:S02]  /*7fe0*/  UMOV UR11, UR23 ;  /* 0x00000017000b7c82 */ /* 0x000fe40008000000 */
[----:B------:R0:W-:Y:S02]  /*7ff0*/  UTMALDG.3D.MULTICAST [UR8], [UR28], UR27, desc[UR16] ;  /* 0x000010081c0073b4 */ /* 0x0001e4000801181b */
[----:B0-----:R-:W-:Y:S05]  /*8000*/  @P1 BRA `(.L_x_170) ;  /* 0xfffffffc00381947 */ /* 0x001fea000383ffff */
.L_x_167:
[----:B------:R-:W-:Y:S05]  /*8010*/  BSYNC B1 ;  /* 0x0000000000017941 */ /* 0x000fea0003800000 */
.L_x_166:
[----:B------:R-:W-:Y:S01]  /*8020*/  LOP3.LUT P1, RZ, R11, 0xff, RZ, 0xc0, !PT ;  /* 0x000000ff0bff7812 */ /* 0x000fe2000782c0ff */
[C---:B------:R-:W-:Y:S01]  /*8030*/  IMAD.IADD R13, R8.reuse, 0x1, R13 ;  /* 0x00000001080d7824 */ /* 0x040fe200078e020d */
[----:B------:R-:W-:Y:S01]  /*8040*/  ULDC.64 UR8, c[0x0][0x650] ;  /* 0x0001940000087ab9 */ /* 0x000fe20000000a00 */
[C---:B------:R-:W-:Y:S01]  /*8050*/  ISETP.GE.U32.AND P2, PT, R8.reuse, 0x5, PT ;  /* 0x000000050800780c */ /* 0x040fe20003f46070 */
[----:B------:R-:W-:Y:S01]  /*8060*/  BSSY B1, `(.L_x_171) ;  /* 0x000006b000017945 */ /* 0x000fe20003800000 */
[----:B------:R-:W-:Y:S01]  /*8070*/  IMAD.MOV.U32 R12, RZ, RZ, -0x1 ;  /* 0xffffffffff0c7424 */ /* 0x000fe200078e00ff */
[----:B------:R-:W-:Y:S01]  /*8080*/  ISETP.GT.U32.AND P0, PT, R13, 0x4, PT ;  /* 0x000000040d00780c */ /* 0x000fe20003f04070 */
[----:B------:R-:W-:Y:S01]  /*8090*/  IMAD.MOV.U32 R19, RZ, RZ, -0x1 ;  /* 0xffffffffff137424 */ /* 0x000fe200078e00ff */
[----:B------:R-:W-:Y:S01]  /*80a0*/  PRMT R11, RZ, 0x7610, R11 ;  /* 0x00007610ff0b7816 */ /* 0x000fe2000000000b */
[----:B------:R-:W-:Y:S01]  /*80b0*/  IMAD.MOV.U32 R7, RZ, RZ, -0x1 ;  /* 0xffffffffff077424 */ /* 0x000fe200078e00ff */
[----:B------:R-:W-:-:S03]  /*80c0*/  ISETP.LT.U32.AND P0, PT, R8, 0x5, P0 ;  /* 0x000000050800780c */ /* 0x000fc60000701070 */
[----:B------:R-:W0:Y:S01]  /*80d0*/  @P1 S2R R5, SR_CgaCtaId ;  /* 0x0000000000051919 */ /* 0x000e220000008800 */
[----:B------:R-:W-:-:S04]  /*80e0*/  @P1 MOV R4, 0x400 ;  /* 0x0000040000041802 */ /* 0x000fc80000000f00 */
[----:B0-----:R-:W-:Y:S01]  /*80f0*/  @P1 LEA R6, R5, R4, 0x18 ;  /* 0x0000000405061211 */ /* 0x001fe200078ec0ff */
[----:B------:R-:W-:Y:S01]  /*8100*/  IMAD.WIDE.U32 R4, R13, -0x33333333, RZ ;  /* 0xcccccccd0d047825 */ /* 0x000fe200078e00ff */
[----:B------:R-:W-:Y:S02]  /*8110*/  SEL R4, RZ, 0x1, !P0 ;  /* 0x00000001ff047807 */ /* 0x000fe40004000000 */
[----:B------:R0:W-:Y:S01]  /*8120*/  @P1 SYNCS.ARRIVE.TRANS64.A1T0 RZ, [R6+URZ+0x68], RZ ;  /* 0x000068ff06ff19a7 */ /* 0x0001e2000810003f */
[----:B------:R-:W-:Y:S02]  /*8130*/  IADD3 R16, P1, R16, UR36, RZ ;  /* 0x0000002410107c10 */ /* 0x000fe4000ff3e0ff */
[----:B------:R-:W-:Y:S02]  /*8140*/  LOP3.LUT R3, R3, R4, RZ, 0x3c, !PT ;  /* 0x0000000403037212 */ /* 0x000fe400078e3cff */
[----:B------:R-:W-:Y:S02]  /*8150*/  IADD3.X R17, R17, UR42, RZ, P1, !PT ;  /* 0x0000002a11117c10 */ /* 0x000fe40008ffe4ff */
[----:B------:R-:W-:-:S02]  /*8160*/  ISETP.GE.U32.AND P0, PT, R16, UR8, PT ;  /* 0x0000000810007c0c */ /* 0x000fc4000bf06070 */
[----:B0-----:R-:W-:Y:S02]  /*8170*/  SHF.R.U32.HI R6, RZ, 0x2, R5 ;  /* 0x00000002ff067819 */ /* 0x001fe40000011605 */
[----:B------:R-:W-:Y:S02]  /*8180*/  ISETP.GE.U32.AND.EX P0, PT, R17, UR9, PT, P0 ;  /* 0x0000000911007c0c */ /* 0x000fe4000bf06100 */
[----:B------:R-:W-:Y:S01]  /*8190*/  @P2 LOP3.LUT R3, R3, 0x1, R6, 0x78, !PT ;  /* 0x0000000103032812 */ /* 0x000fe200078e7806 */
[----:B------:R-:W-:Y:S01]  /*81a0*/  IMAD R13, R6, -0x5, R13 ;  /* 0xfffffffb060d7824 */ /* 0x000fe200078e020d */
[----:B------:R-:W-:-:S09]  /*81b0*/  PRMT R4, RZ, 0x7610, R4 ;  /* 0x00007610ff047816 */ /* 0x000fd20000000004 */
[----:B------:R-:W-:Y:S05]  /*81c0*/  @P0 BRA `(.L_x_172) ;  /* 0x0000000400500947 */ /* 0x000fea0003800000 */
[----:B------:R-:W0:Y:S01]  /*81d0*/  S2R R15, SR_CTAID.X ;  /* 0x00000000000f7919 */ /* 0x000e220000002500 */
[----:B------:R-:W-:Y:S01]  /*81e0*/  ULDC.64 UR8, c[0x0][0x628] ;  /* 0x00018a0000087ab9 */ /* 0x000fe20000000a00 */
[----:B------:R-:W1:Y:S01]  /*81f0*/  LDC R20, c[0x0][0x144] ;  /* 0x00005100ff147b82 */ /* 0x000e620000000800 */
[----:B------:R-:W-:Y:S01]  /*8200*/  ISETP.NE.U32.AND P0, PT, RZ, UR8, PT ;  /* 0x00000008ff007c0c */ /* 0x000fe2000bf05070 */
[----:B------:R-:W2:Y:S01]  /*8210*/  S2R R12, SR_CTAID.Y ;  /* 0x00000000000c7919 */ /* 0x000ea20000002600 */
[----:B------:R-:W-:Y:S01]  /*8220*/  ULDC UR10, c[0x0][0x150] ;  /* 0x00005400000a7ab9 */ /* 0x000fe20000000800 */
[----:B------:R-:W-:Y:S01]  /*8230*/  ULDC UR11, c[0x0][0x630] ;  /* 0x00018c00000b7ab9 */ /* 0x000fe20000000800 */
[----:B------:R-:W-:Y:S01]  /*8240*/  ISETP.NE.AND.EX P0, PT, RZ, UR9, PT, P0 ;  /* 0x00000009ff007c0c */ /* 0x000fe2000bf05300 */
[----:B------:R-:W-:Y:S01]  /*8250*/  IMAD.MOV.U32 R4, RZ, RZ, R16 ;  /* 0x000000ffff047224 */ /* 0x000fe200078e0010 */
[----:B0-----:R-:W-:-:S05]  /*8260*/  I2FP.F32.U32 R5, R15 ;  /* 0x0000000f00057245 */ /* 0x001fca0000201000 */
[----:B------:R-:W-:Y:S01]  /*8270*/  FMUL R21, R5, UR10 ;  /* 0x0000000a05157c20 */ /* 0x000fe20008400000 */
[----:B------:R-:W-:-:S05]  /*8280*/  IMAD.MOV.U32 R5, RZ, RZ, R17 ;  /* 0x000000ffff057224 */ /* 0x000fca00078e0011 */
[----:B--2---:R-:W-:Y:S05]  /*8290*/  @!P0 BRA `(.L_x_173) ;  /* 0x0000000000288947 */ /* 0x004fea0003800000 */
[----:B------:R-:W-:Y:S02]  /*82a0*/  ULDC UR10, c[0x0][0x634] ;  /* 0x00018d00000a7ab9 */ /* 0x000fe40000000800 */
[----:B------:R-:W-:-:S05]  /*82b0*/  IADD3 R5, P0, R16, UR10, RZ ;  /* 0x0000000a10057c10 */ /* 0x000fca000ff1e0ff */
[----:B------:R-:W-:-:S04]  /*82c0*/  IMAD.X R19, RZ, RZ, R17, P0 ;  /* 0x000000ffff137224 */ /* 0x000fc800000e0611 */
[----:B------:R-:W-:-:S04]  /*82d0*/  IMAD.WIDE.U32 R6, R19, UR8, RZ ;  /* 0x0000000813067c25 */ /* 0x000fc8000f8e00ff */
[----:B------:R-:W-:-:S04]  /*82e0*/  IMAD.WIDE.U32 R6, P0, R5, UR9, R6 ;  /* 0x0000000905067c25 */ /* 0x000fc8000f800006 */
[----:B------:R-:W-:-:S04]  /*82f0*/  IMAD.WIDE.U32 R4, R5, UR8, RZ ;  /* 0x0000000805047c25 */ /* 0x000fc8000f8e00ff */
[----:B------:R-:W-:Y:S01]  /*8300*/  IMAD.MOV.U32 R4, RZ, RZ, R7 ;  /* 0x000000ffff047224 */ /* 0x000fe200078e0007 */
[----:B------:R-:W-:Y:S01]  /*8310*/  IADD3 RZ, P1, R5, R6, RZ ;  /* 0x0000000605ff7210 */ /* 0x000fe20007f3e0ff */
[----:B------:R-:W-:-:S04]  /*8320*/  IMAD.X R5, RZ, RZ, RZ, P0 ;  /* 0x000000ffff057224 */ /* 0x000fc800000e06ff */
[----:B------:R-:W-:-:S08]  /*8330*/  IMAD.WIDE.U32.X R4, R19, UR9, R4, P1 ;  /* 0x0000000913047c25 */ /* 0x000fd000088e0404 */
.L_x_173:
[--C-:B------:R-:W-:Y:S01]  /*8340*/  SHF.R.U64 R14, R4, UR11, R5.reuse ;  /* 0x0000000b040e7c19 */ /* 0x100fe20008001205 */
[----:B------:R-:W0:Y:S01]  /*8350*/  F2I.U32.TRUNC.NTZ R21, R21 ;  /* 0x0000001500157305 */ /* 0x000e22000020f000 */
[----:B------:R-:W-:Y:S01]  /*8360*/  SHF.R.U32.HI R4, RZ, UR11, R5 ;  /* 0x0000000bff047c19 */ /* 0x000fe20008011605 */
[----:B------:R-:W-:Y:S01]  /*8370*/  ULDC.64 UR8, c[0x0][0x620] ;  /* 0x0001880000087ab9 */ /* 0x000fe20000000a00 */
[----:B------:R-:W-:Y:S01]  /*8380*/  IADD3 R7, P0, RZ, -R14, RZ ;  /* 0x8000000eff077210 */ /* 0x000fe20007f1e0ff */
[----:B------:R-:W-:-:S04]  /*8390*/  ULDC.64 UR10, c[0x0][0x640] ;  /* 0x00019000000a7ab9 */ /* 0x000fc80000000a00 */
[----:B------:R-:W-:Y:S01]  /*83a0*/  IMAD.X R4, RZ, RZ, ~R4, P0 ;  /* 0x000000ffff047224 */ /* 0x000fe200000e0e04 */
[----:B------:R-:W-:-:S03]  /*83b0*/  ISETP.NE.U32.AND P0, PT, RZ, UR10, PT ;  /* 0x0000000aff007c0c */ /* 0x000fc6000bf05070 */
[----:B------:R-:W-:Y:S01]  /*83c0*/  IMAD R6, R4, UR8, RZ ;  /* 0x0000000804067c24 */ /* 0x000fe2000f8e02ff */
[----:B------:R-:W-:Y:S01]  /*83d0*/  ISETP.NE.AND.EX P0, PT, RZ, UR11, PT, P0 ;  /* 0x0000000bff007c0c */ /* 0x000fe2000bf05300 */
[----:B------:R-:W-:Y:S01]  /*83e0*/  IMAD.WIDE.U32 R4, R7, UR8, R16 ;  /* 0x0000000807047c25 */ /* 0x000fe2000f8e0010 */
[----:B------:R-:W-:-:S03]  /*83f0*/  ULDC UR8, c[0x0][0x618] ;  /* 0x0001860000087ab9 */ /* 0x000fc60000000800 */
[----:B------:R-:W-:Y:S01]  /*8400*/  IMAD R7, R7, UR9, R6 ;  /* 0x0000000907077c24 */ /* 0x000fe2000f8e0206 */
[----:B------:R-:W-:Y:S01]  /*8410*/  ULDC UR9, c[0x0][0x154] ;  /* 0x0000550000097ab9 */ /* 0x000fe20000000800 */
[----:B0-----:R-:W-:Y:S02]  /*8420*/  IMAD.MOV R6, RZ, RZ, -R21 ;  /* 0x000000ffff067224 */ /* 0x001fe400078e0a15 */
[----:B------:R-:W0:Y:S01]  /*8430*/  LDC R21, c[0x0][0x148] ;  /* 0x00005200ff157b82 */ /* 0x000e220000000800 */
[----:B------:R-:W-:Y:S02]  /*8440*/  IMAD.IADD R5, R5, 0x1, R7 ;  /* 0x0000000105057824 */ /* 0x000fe400078e0207 */
[----:B-1----:R-:W-:Y:S01]  /*8450*/  IMAD R15, R20, R6, R15 ;  /* 0x00000006140f7224 */ /* 0x002fe200078e020f */
[----:B------:R-:W-:Y:S02]  /*8460*/  I2FP.F32.U32 R6, R12 ;  /* 0x0000000c00067245 */ /* 0x000fe40000201000 */
[----:B------:R-:W-:-:S02]  /*8470*/  SHF.R.U64 R19, R4, UR8, R5 ;  /* 0x0000000804137c19 */ /* 0x000fc40008001205 */
[----:B------:R-:W-:Y:S01]  /*8480*/  SHF.R.U32.HI R4, RZ, UR8, R5 ;  /* 0x00000008ff047c19 */ /* 0x000fe20008011605 */
[----:B------:R-:W-:Y:S01]  /*8490*/  FMUL R6, R6, UR9 ;  /* 0x0000000906067c20 */ /* 0x000fe20008400000 */
[----:B------:R-:W-:Y:S02]  /*84a0*/  ULDC UR8, c[0x0][0x608] ;  /* 0x0001820000087ab9 */ /* 0x000fe40000000800 */
[--C-:B------:R-:W-:Y:S01]  /*84b0*/  SHF.R.U64 R22, R19, UR8, R4.reuse ;  /* 0x0000000813167c19 */ /* 0x100fe20008001204 */
[----:B------:R1:W2:Y:S01]  /*84c0*/  F2I.U32.TRUNC.NTZ R24, R6 ;  /* 0x0000000600187305 */ /* 0x0002a2000020f000 */
[----:B------:R-:W-:Y:S01]  /*84d0*/  SHF.R.U32.HI R5, RZ, UR8, R4 ;  /* 0x00000008ff057c19 */ /* 0x000fe20008011604 */
[----:B------:R-:W-:-:S03]  /*84e0*/  ULDC UR8, c[0x0][0x658] ;  /* 0x0001960000087ab9 */ /* 0x000fc60000000800 */
[--C-:B------:R-:W-:Y:S02]  /*84f0*/  SHF.R.U64 R20, R22, UR8, R5.reuse ;  /* 0x0000000816147c19 */ /* 0x100fe40008001205 */
[----:B------:R-:W-:-:S03]  /*8500*/  SHF.R.U32.HI R23, RZ, UR8, R5 ;  /* 0x00000008ff177c19 */ /* 0x000fc60008011605 */
[----:B------:R-:W-:Y:S02]  /*8510*/  IMAD.MOV.U32 R4, RZ, RZ, R20 ;  /* 0x000000ffff047224 */ /* 0x000fe400078e0014 */
[----:B------:R-:W-:Y:S01]  /*8520*/  IMAD.MOV.U32 R5, RZ, RZ, R23 ;  /* 0x000000ffff057224 */ /* 0x000fe200078e0017 */
[----:B-1----:R-:W-:Y:S06]  /*8530*/  @!P0 BRA `(.L_x_174) ;  /* 0x0000000000288947 */ /* 0x002fec0003800000 */
        /* <DEDUP_REMOVED lines=10> */
.L_x_174:
[----:B------:R-:W-:Y:S01]  /*85e0*/  ISETP.NE.AND P0, PT, R2, 0x1, PT ;  /* 0x000000010200780c */ /* 0x000fe20003f05270 */
[----:B------:R-:W-:Y:S01]  /*85f0*/  ULDC UR8, c[0x0][0x648] ;  /* 0x0001920000087ab9 */ /* 0x000fe20000000800 */
[----:B------:R-:W-:Y:S01]  /*8600*/  LOP3.LUT R22, R22, UR13, RZ, 0xc0, !PT ;  /* 0x0000000d16167c12 */ /* 0x000fe2000f8ec0ff */
[----:B--2---:R-:W-:Y:S01]  /*8610*/  IMAD.MOV R24, RZ, RZ, -R24 ;  /* 0x000000ffff187224 */ /* 0x004fe200078e0a18 */
[----:B------:R-:W-:Y:S01]  /*8620*/  SHF.R.U64 R5, R4, UR8, R5 ;  /* 0x0000000804057c19 */ /* 0x000fe20008001205 */
[----:B------:R-:W-:Y:S01]  /*8630*/  ULDC UR8, c[0x0][0x638] ;  /* 0x00018e0000087ab9 */ /* 0x000fe20000000800 */
[----:B------:R-:W-:Y:S01]  /*8640*/  LOP3.LUT R19, R19, UR4, RZ, 0xc0, !PT ;  /* 0x0000000413137c12 */ /* 0x000fe2000f8ec0ff */
[----:B------:R-:W-:Y:S01]  /*8650*/  ULDC UR9, c[0x0][0x610] ;  /* 0x0001840000097ab9 */ /* 0x000fe20000000800 */
[----:B------:R-:W-:Y:S02]  /*8660*/  IMAD.MOV.U32 R4, RZ, RZ, 0x1 ;  /* 0x00000001ff047424 */ /* 0x000fe400078e00ff */
[----:B------:R-:W-:-:S02]  /*8670*/  IMAD.MOV R7, RZ, RZ, -R5 ;  /* 0x000000ffff077224 */ /* 0x000fc400078e0a05 */
[----:B------:R-:W-:Y:S02]  /*8680*/  IMAD R22, R5, UR5, R22 ;  /* 0x0000000505167c24 */ /* 0x000fe4000f8e0216 */
[----:B0-----:R-:W-:Y:S02]  /*8690*/  @P0 IMAD R15, R21, R24, R12 ;  /* 0x00000018150f0224 */ /* 0x001fe400078e020c */
[----:B------:R-:W-:Y:S01]  /*86a0*/  IMAD R20, R7, UR8, R20 ;  /* 0x0000000807147c24 */ /* 0x000fe2000f8e0214 */
[----:B------:R-:W-:Y:S01]  /*86b0*/  ULDC UR8, c[0x0][0x600] ;  /* 0x0001800000087ab9 */ /* 0x000fe20000000800 */
[----:B------:R-:W-:Y:S02]  /*86c0*/  IMAD R15, R22, UR9, R15 ;  /* 0x00000009160f7c24 */ /* 0x000fe4000f8e020f */
[----:B------:R-:W-:Y:S02]  /*86d0*/  IMAD R20, R20, UR8, R19 ;  /* 0x0000000814147c24 */ /* 0x000fe4000f8e0213 */
[----:B------:R-:W-:-:S03]  /*86e0*/  IMAD.MOV.U32 R7, RZ, RZ, R14 ;  /* 0x000000ffff077224 */ /* 0x000fc600078e000e */
[----:B------:R-:W-:Y:S02]  /*86f0*/  SEL R19, R20, R15, !P0 ;  /* 0x0000000f14137207 */ /* 0x000fe40004000000 */
[----:B------:R-:W-:-:S07]  /*8700*/  SEL R12, R15, R20, !P0 ;  /* 0x000000140f0c7207 */ /* 0x000fce0004000000 */
.L_x_172:
[----:B------:R-:W-:Y:S05]  /*8710*/  BSYNC B1 ;  /* 0x0000000000017941 */ /* 0x000fea0003800000 */
.L_x_171:
[----:B------:R-:W-:-:S13]  /*8720*/  LOP3.LUT P0, RZ, R4, 0xff, RZ, 0xc0, !PT ;  /* 0x000000ff04ff7812 */ /* 0x000fda000780c0ff */
[----:B------:R-:W-:Y:S05]  /*8730*/  @P0 BRA `(.L_x_175) ;  /* 0xfffffff400340947 */ /* 0x000fea000383ffff */
[----:B------:R-:W-:Y:S05]  /*8740*/  BSYNC B0 ;  /* 0x0000000000007941 */ /* 0x000fea0003800000 */
.L_x_164:
[----:B------:R-:W-:-:S03]  /*8750*/  UMOV UR8, 0xffffffff ;  /* 0xffffffff00087882 */ /* 0x000fc60000000000 */
[----:B------:R-:W-:Y:S05]  /*8760*/  BRA.DIV UR8, `(.L_x_176) ;  /* 0x0000000608387947 */ /* 0x000fea000b800000 */
[----:B------:R-:W-:-:S13]  /*8770*/  ELECT P6, URZ, PT ;  /* 0x00000000003f782f */ /* 0x000fda00038c0000 */
.L_x_191:
[----:B------:R-:W-:Y:S04]  /*8780*/  BSSY B0, `(.L_x_177) ;  /* 0x0000034000007945 */ /* 0x000fe80003800000 */
[----:B------:R-:W-:Y:S05]  /*8790*/  @!P6 BRA `(.L_x_178) ;  /* 0x0000000000c8e947 */ /* 0x000fea0003800000 */
[----:B------:R-:W-:-:S04]  /*87a0*/  LOP3.LUT R18, R18, 0x2, RZ, 0xfc, !PT ;  /* 0x0000000212127812 */ /* 0x000fc800078efcff */
[----:B------:R-:W-:-:S13]  /*87b0*/  ISETP.NE.AND P0, PT, R18, 0x3, PT ;  /* 0x000000031200780c */ /* 0x000fda0003f05270 */
[----:B------:R-:W-:Y:S05]  /*87c0*/  @!P0 BRA `(.L_x_179) ;  /* 0x0000000000048947 */ /* 0x000fea0003800000 */
[----:B------:R-:W-:Y:S01]  /*87d0*/  BPT.TRAP 0x1 ;  /* 0x000000040000795c */ /* 0x000fe20000300000 */
.L_x_179:
[----:B------:R-:W0:Y:S01]  /*87e0*/  S2R R5, SR_CgaCtaId ;  /* 0x0000000000057919 */ /* 0x000e220000008800 */
[----:B------:R-:W-:Y:S02]  /*87f0*/  MOV R0, 0x400 ;  /* 0x0000040000007802 */ /* 0x000fe40000000f00 */
[----:B------:R-:W-:Y:S02]  /*8800*/  SHF.L.U32 R4, R3, 0x1f, RZ ;  /* 0x0000001f03047819 */ /* 0x000fe400000006ff */
[----:B0-----:R-:W-:-:S05]  /*8810*/  LEA R0, R5, R0, 0x18 ;  /* 0x0000000005007211 */ /* 0x001fca00078ec0ff */
[----:B------:R-:W-:-:S04]  /*8820*/  VIADD R0, R0, 0x28 ;  /* 0x0000002800007836 */ /* 0x000fc80000000000 */
[C---:B------:R-:W-:Y:S02]  /*8830*/  IMAD R7, R13.reuse, 0x8, R0 ;  /* 0x000000080d077824 */ /* 0x040fe400078e0200 */
[----:B------:R-:W-:Y:S02]  /*8840*/  VIADD R13, R13, 0x1 ;  /* 0x000000010d0d7836 */ /* 0x000fe40000000000 */
[----:B------:R-:W0:Y:S03]  /*8850*/  SYNCS.PHASECHK.TRANS64.TRYWAIT P0, [R7+URZ], R4 ;  /* 0x00000004070075a7 */ /* 0x000e26000800017f */
[----:B------:R-:W-:-:S04]  /*8860*/  ISETP.NE.AND P1, PT, R13, 0x5, PT ;  /* 0x000000050d00780c */ /* 0x000fc80003f25270 */
[----:B------:R-:W-:Y:S02]  /*8870*/  SEL R2, RZ, 0x1, P1 ;  /* 0x00000001ff027807 */ /* 0x000fe40000800000 */
[----:B------:R-:W-:Y:S02]  /*8880*/  SEL R13, R13, RZ, P1 ;  /* 0x000000ff0d0d7207 */ /* 0x000fe40000800000 */
[----:B------:R-:W-:-:S03]  /*8890*/  LOP3.LUT R6, R3, R2, RZ, 0x3c, !PT ;  /* 0x0000000203067212 */ /* 0x000fc600078e3cff */
[----:B------:R-:W-:Y:S01]  /*88a0*/  IMAD R8, R13, 0x8, R0 ;  /* 0x000000080d087824 */ /* 0x000fe200078e0200 */
[----:B------:R-:W-:Y:S01]  /*88b0*/  SHF.L.U32 R5, R6, 0x1f, RZ ;  /* 0x0000001f06057819 */ /* 0x000fe200000006ff */
[----:B0-----:R-:W-:Y:S06]  /*88c0*/  @!P0 BRA `(.L_x_180) ;  /* 0x0000000400008947 */ /* 0x001fec0003800000 */
.L_x_192:
[----:B------:R-:W1:Y:S01]  /*88d0*/  SYNCS.PHASECHK.TRANS64.TRYWAIT P0, [R8+URZ], R5 ;  /* 0x00000005080075a7 */ /* 0x000e62000800017f */
[----:B------:R-:W-:-:S05]  /*88e0*/  VIADD R2, R13, 0x1 ;  /* 0x000000010d027836 */ /* 0x000fca0000000000 */
[----:B------:R-:W-:-:S04]  /*88f0*/  ISETP.NE.AND P1, PT, R2, 0x5, PT ;  /* 0x000000050200780c */ /* 0x000fc80003f25270 */
[----:B------:R-:W-:Y:S02]  /*8900*/  SEL R3, RZ, 0x1, P1 ;  /* 0x00000001ff037807 */ /* 0x000fe40000800000 */
[----:B0-----:R-:W-:Y:S02]  /*8910*/  SEL R7, R2, RZ, P1 ;  /* 0x000000ff02077207 */ /* 0x001fe40000800000 */
[----:B------:R-:W-:-:S03]  /*8920*/  LOP3.LUT R6, R6, R3, RZ, 0x3c, !PT ;  /* 0x0000000306067212 */ /* 0x000fc600078e3cff */
[----:B------:R-:W-:Y:S01]  /*8930*/  IMAD R9, R7, 0x8, R0 ;  /* 0x0000000807097824 */ /* 0x000fe200078e0200 */
[----:B------:R-:W-:Y:S01]  /*8940*/  SHF.L.U32 R4, R6, 0x1f, RZ ;  /* 0x0000001f06047819 */ /* 0x000fe200000006ff */
[----:B-1----:R-:W-:Y:S06]  /*8950*/  @!P0 BRA `(.L_x_181) ;  /* 0x0000000000f08947 */ /* 0x002fec0003800000 */
.L_x_193:
[----:B------:R-:W1:Y:S01]  /*8960*/  SYNCS.PHASECHK.TRANS64.TRYWAIT P0, [R9+URZ], R4 ;  /* 0x00000004090075a7 */ /* 0x000e62000800017f */
[----:B------:R-:W-:-:S05]  /*8970*/  VIADD R2, R7, 0x1 ;  /* 0x0000000107027836 */ /* 0x000fca0000000000 */
[----:B------:R-:W-:-:S04]  /*8980*/  ISETP.NE.AND P1, PT, R2, 0x5, PT ;  /* 0x000000050200780c */ /* 0x000fc80003f25270 */
[----:B------:R-:W-:Y:S02]  /*8990*/  SEL R3, RZ, 0x1, P1 ;  /* 0x00000001ff037807 */ /* 0x000fe40000800000 */
[----:B------:R-:W-:Y:S02]  /*89a0*/  SEL R7, R2, RZ, P1 ;  /* 0x000000ff02077207 */ /* 0x000fe40000800000 */
[----:B------:R-:W-:-:S03]  /*89b0*/  LOP3.LUT R11, R6, R3, RZ, 0x3c, !PT ;  /* 0x00000003060b7212 */ /* 0x000fc600078e3cff */
[----:B------:R-:W-:Y:S01]  /*89c0*/  IMAD R6, R7, 0x8, R0 ;  /* 0x0000000807067824 */ /* 0x000fe200078e0200 */
[----:B0-----:R-:W-:Y:S01]  /*89d0*/  SHF.L.U32 R5, R11, 0x1f, RZ ;  /* 0x0000001f0b057819 */ /* 0x001fe200000006ff */
[----:B-1----:R-:W-:Y:S06]  /*89e0*/  @!P0 BRA `(.L_x_182) ;  /* 0x0000000000e08947 */ /* 0x002fec0003800000 */
.L_x_194:
[----:B------:R-:W1:Y:S01]  /*89f0*/  SYNCS.PHASECHK.TRANS64.TRYWAIT P0, [R6+URZ], R5 ;  /* 0x00000005060075a7 */ /* 0x000e62000800017f */
[----:B------:R-:W-:-:S05]  /*8a00*/  VIADD R2, R7, 0x1 ;  /* 0x0000000107027836 */ /* 0x000fca0000000000 */
[----:B------:R-:W-:-:S04]  /*8a10*/  ISETP.NE.AND P1, PT, R2, 0x5, PT ;  /* 0x000000050200780c */ /* 0x000fc80003f25270 */
[----:B0-----:R-:W-:Y:S02]  /*8a20*/  SEL R4, RZ, 0x1, P1 ;  /* 0x00000001ff047807 */ /* 0x001fe40000800000 */
[----:B------:R-:W-:Y:S02]  /*8a30*/  SEL R3, R2, RZ, P1 ;  /* 0x000000ff02037207 */ /* 0x000fe40000800000 */
[----:B------:R-:W-:Y:S01]  /*8a40*/  LOP3.LUT R4, R11, R4, RZ, 0x3c, !PT ;  /* 0x000000040b047212 */ /* 0x000fe200078e3cff */
[----:B-1----:R-:W-:Y:S06]  /*8a50*/  @!P0 BRA `(.L_x_183) ;  /* 0x0000000000d88947 */ /* 0x002fec0003800000 */
.L_x_195:
[----:B------:R-:W-:Y:S01]  /*8a60*/  IMAD R3, R3, 0x8, R0 ;  /* 0x0000000803037824 */ /* 0x000fe200078e0200 */
[----:B------:R-:W-:-:S07]  /*8a70*/  SHF.L.U32 R0, R4, 0x1f, RZ ;  /* 0x0000001f04007819 */ /* 0x000fce00000006ff */
.L_x_184:
[----:B-1----:R1:W2:Y:S02]  /*8a80*/  SYNCS.PHASECHK.TRANS64.TRYWAIT P0, [R3+URZ], R0 ;  /* 0x00000000030075a7 */ /* 0x0022a4000800017f */
[----:B--2---:R-:W-:Y:S05]  /*8a90*/  @!P0 NANOSLEEP.SYNCS 0x989680 ;  /* 0x009896800000895d */ /* 0x004fea0003900000 */
[----:B------:R-:W2:Y:S02]  /*8aa0*/  @!P0 SYNCS.PHASECHK.TRANS64 P0, [R3+URZ], R0 ;  /* 0x00000000030085a7 */ /* 0x000ea4000800007f */
[----:B--2---:R-:W-:Y:S05]  /*8ab0*/  @!P0 BRA `(.L_x_184) ;  /* 0xfffffffc00f08947 */ /* 0x004fea000383ffff */
.L_x_178:
[----:B------:R-:W-:Y:S05]  /*8ac0*/  BSYNC B0 ;  /* 0x0000000000007941 */ /* 0x000fea0003800000 */
.L_x_177:
[----:B------:R-:W-:Y:S05]  /*8ad0*/  EXIT ;  /* 0x000000000000794d */ /* 0x000fea0003800000 */
.L_x_21:
[----:B-1----:R1:W2:Y:S02]  /*8ae0*/  SYNCS.PHASECHK.TRANS64.TRYWAIT P1, [R3+URZ], R0 ;  /* 0x00000000030075a7 */ /* 0x0022a4000802017f */
[----:B--2---:R-:W-:Y:S05]  /*8af0*/  @!P1 NANOSLEEP.SYNCS 0x989680 ;  /* 0x009896800000995d */ /* 0x004fea0003900000 */
[----:B------:R-:W2:Y:S02]  /*8b00*/  @!P1 SYNCS.PHASECHK.TRANS64 P1, [R3+URZ], R0 ;  /* 0x00000000030095a7 */ /* 0x000ea4000802007f */
[----:B--2---:R-:W-:Y:S05]  /*8b10*/  @!P1 BRA `(.L_x_21) ;  /* 0xfffffffc00f09947 */ /* 0x004fea000383ffff */
[----:B------:R-:W-:Y:S05]  /*8b20*/  BRA `(.L_x_20) ;  /* 0xffffff8c00307947 */ /* 0x000fea000383ffff */
.L_x_26:
[----:B-1----:R1:W2:Y:S02]  /*8b30*/  SYNCS.PHASECHK.TRANS64.TRYWAIT P1, [R5+URZ], R4 ;  /* 0x00000004050075a7 */ /* 0x0022a4000802017f */
[----:B--2---:R-:W-:Y:S05]  /*8b40*/  @!P1 NANOSLEEP.SYNCS 0x989680 ;  /* 0x009896800000995d */ /* 0x004fea0003900000 */
[----:B------:R-:W2:Y:S02]  /*8b50*/  @!P1 SYNCS.PHASECHK.TRANS64 P1, [R5+URZ], R4 ;  /* 0x00000004050095a7 */ /* 0x000ea4000802007f */
[----:B--2---:R-:W-:Y:S05]  /*8b60*/  @!P1 BRA `(.L_x_26) ;  /* 0xfffffffc00f09947 */ /* 0x004fea000383ffff */
[----:B------:R-:W-:Y:S05]  /*8b70*/  BRA `(.L_x_25) ;  /* 0xffffff9000047947 */ /* 0x000fea000383ffff */
.L_x_165:
[----:B------:R-:W-:Y:S01]  /*8b80*/  BSSY B1, `(.L_x_185) ;  /* 0x0000006000017945 */ /* 0x000fe20003800000 */
[----:B------:R-:W-:-:S07]  /*8b90*/  IMAD.MOV.U32 R15, RZ, RZ, -0x1 ;  /* 0xffffffffff0f7424 */ /* 0x000fce00078e00ff */
[----:B------:R-:W-:Y:S05]  /*8ba0*/  WARPSYNC.COLLECTIVE R15, `(.L_x_186) ;  /* 0x000000000f0c7348 */ /* 0x000fea0003c00000 */
[----:B------:R-:W-:Y:S02]  /*8bb0*/  ELECT P6, UR62, PT ;  /* 0x00000000003e782f */ /* 0x000fe400038c0000 */
[----:B------:R-:W-:Y:S01]  /*8bc0*/  MOV R14, UR62 ;  /* 0x0000003e000e7c02 */ /* 0x000fe20008000f00 */
[----:B------:R-:W-:Y:S10]  /*8bd0*/  ENDCOLLECTIVE ;  /* 0x000000000000791b */ /* 0x000ff40003800000 */
.L_x_186:
[----:B------:R-:W-:Y:S05]  /*8be0*/  BSYNC B1 ;  /* 0x0000000000017941 */ /* 0x000fea0003800000 */
.L_x_185:
[----:B------:R-:W-:Y:S05]  /*8bf0*/  BRA `(.L_x_187) ;  /* 0xfffffff000107947 */ /* 0x000fea000383ffff */
.L_x_168:
[----:B0-----:R0:W1:Y:S02]  /*8c00*/  SYNCS.PHASECHK.TRANS64.TRYWAIT P0, [R21+URZ+0x28], R12 ;  /* 0x0000280c150075a7 */ /* 0x001064000800017f */
[----:B-1----:R-:W-:Y:S05]  /*8c10*/  @!P0 NANOSLEEP.SYNCS 0x989680 ;  /* 0x009896800000895d */ /* 0x002fea0003900000 */
[----:B------:R-:W1:Y:S02]  /*8c20*/  @!P0 SYNCS.PHASECHK.TRANS64 P0, [R21+URZ+0x28], R12 ;  /* 0x0000280c150085a7 */ /* 0x000e64000800007f */
[----:B-1----:R-:W-:Y:S05]  /*8c30*/  @!P0 BRA `(.L_x_168) ;  /* 0xfffffffc00f08947 */ /* 0x002fea000383ffff */
[----:B------:R-:W-:Y:S05]  /*8c40*/  BRA `(.L_x_188) ;  /* 0xfffffff0004c7947 */ /* 0x000fea000383ffff */
.L_x_176:
[----:B------:R-:W-:Y:S01]  /*8c50*/  BSSY B0, `(.L_x_189) ;  /* 0x0000006000007945 */ /* 0x000fe20003800000 */
[----:B------:R-:W-:-:S07]  /*8c60*/  IMAD.MOV.U32 R15, RZ, RZ, -0x1 ;  /* 0xffffffffff0f7424 */ /* 0x000fce00078e00ff */
[----:B------:R-:W-:Y:S05]  /*8c70*/  WARPSYNC.COLLECTIVE R15, `(.L_x_190) ;  /* 0x000000000f0c7348 */ /* 0x000fea0003c00000 */
[----:B------:R-:W-:Y:S02]  /*8c80*/  ELECT P6, UR62, PT ;  /* 0x00000000003e782f */ /* 0x000fe400038c0000 */
[----:B------:R-:W-:Y:S01]  /*8c90*/  MOV R14, UR62 ;  /* 0x0000003e000e7c02 */ /* 0x000fe20008000f00 */
[----:B------:R-:W-:Y:S10]  /*8ca0*/  ENDCOLLECTIVE ;  /* 0x000000000000791b */ /* 0x000ff40003800000 */
.L_x_190:
[----:B------:R-:W-:Y:S05]  /*8cb0*/  BSYNC B0 ;  /* 0x0000000000007941 */ /* 0x000fea0003800000 */
.L_x_189:
[----:B------:R-:W-:Y:S05]  /*8cc0*/  BRA `(.L_x_191) ;  /* 0xfffffff800ac7947 */ /* 0x000fea000383ffff */
.L_x_180:
[----:B0-----:R0:W1:Y:S02]  /*8cd0*/  SYNCS.PHASECHK.TRANS64.TRYWAIT P0, [R7+URZ], R4 ;  /* 0x00000004070075a7 */ /* 0x001064000800017f */
[----:B-1----:R-:W-:Y:S05]  /*8ce0*/  @!P0 NANOSLEEP.SYNCS 0x989680 ;  /* 0x009896800000895d */ /* 0x002fea0003900000 */
[----:B------:R-:W1:Y:S02]  /*8cf0*/  @!P0 SYNCS.PHASECHK.TRANS64 P0, [R7+URZ], R4 ;  /* 0x00000004070085a7 */ /* 0x000e64000800007f */
[----:B-1----:R-:W-:Y:S05]  /*8d00*/  @!P0 BRA `(.L_x_180) ;  /* 0xfffffffc00f08947 */ /* 0x002fea000383ffff */
[----:B------:R-:W-:Y:S05]  /*8d10*/  BRA `(.L_x_192) ;  /* 0xfffffff800ec7947 */ /* 0x000fea000383ffff */
.L_x_181:
[----:B0-----:R0:W1:Y:S02]  /*8d20*/  SYNCS.PHASECHK.TRANS64.TRYWAIT P0, [R8+URZ], R5 ;  /* 0x00000005080075a7 */ /* 0x001064000800017f */
[----:B-1----:R-:W-:Y:S05]  /*8d30*/  @!P0 NANOSLEEP.SYNCS 0x989680 ;  /* 0x009896800000895d */ /* 0x002fea0003900000 */
[----:B------:R-:W1:Y:S02]  /*8d40*/  @!P0 SYNCS.PHASECHK.TRANS64 P0, [R8+URZ], R5 ;  /* 0x00000005080085a7 */ /* 0x000e64000800007f */
[----:B-1----:R-:W-:Y:S05]  /*8d50*/  @!P0 BRA `(.L_x_181) ;  /* 0xfffffffc00f08947 */ /* 0x002fea000383ffff */
[----:B------:R-:W-:Y:S05]  /*8d60*/  BRA `(.L_x_193) ;  /* 0xfffffff800fc7947 */ /* 0x000fea000383ffff */
.L_x_182:
[----:B0-----:R0:W1:Y:S02]  /*8d70*/  SYNCS.PHASECHK.TRANS64.TRYWAIT P0, [R9+URZ], R4 ;  /* 0x00000004090075a7 */ /* 0x001064000800017f */
[----:B-1----:R-:W-:Y:S05]  /*8d80*/  @!P0 NANOSLEEP.SYNCS 0x989680 ;  /* 0x009896800000895d */ /* 0x002fea0003900000 */
[----:B------:R-:W1:Y:S02]  /*8d90*/  @!P0 SYNCS.PHASECHK.TRANS64 P0, [R9+URZ], R4 ;  /* 0x00000004090085a7 */ /* 0x000e64000800007f */
[----:B-1----:R-:W-:Y:S05]  /*8da0*/  @!P0 BRA `(.L_x_182) ;  /* 0xfffffffc00f08947 */ /* 0x002fea000383ffff */
[----:B------:R-:W-:Y:S05]  /*8db0*/  BRA `(.L_x_194) ;  /* 0xfffffffc000c7947 */ /* 0x000fea000383ffff */
.L_x_183:
[----:B0-----:R0:W1:Y:S02]  /*8dc0*/  SYNCS.PHASECHK.TRANS64.TRYWAIT P0, [R6+URZ], R5 ;  /* 0x00000005060075a7 */ /* 0x001064000800017f */
[----:B-1----:R-:W-:Y:S05]  /*8dd0*/  @!P0 NANOSLEEP.SYNCS 0x989680 ;  /* 0x009896800000895d */ /* 0x002fea0003900000 */
[----:B------:R-:W1:Y:S02]  /*8de0*/  @!P0 SYNCS.PHASECHK.TRANS64 P0, [R6+URZ], R5 ;  /* 0x00000005060085a7 */ /* 0x000e64000800007f */
[----:B-1----:R-:W-:Y:S05]  /*8df0*/  @!P0 BRA `(.L_x_183) ;  /* 0xfffffffc00f08947 */ /* 0x002fea000383ffff */
[----:B------:R-:W-:Y:S05]  /*8e00*/  BRA `(.L_x_195) ;  /* 0xfffffffc00147947 */ /* 0x000fea000383ffff */
.L_x_196:
[----:B------:R-:W-:-:S00]  /*8e10*/  BRA `(.L_x_196) ;  /* 0xfffffffc00fc7947 */ /* 0x000fc0000383ffff */
[----:B------:R-:W-:-:S00]  /*8e20*/  NOP ;  /* 0x0000000000007918 */ /* 0x000fc00000000000 */
        /* <DEDUP_REMOVED lines=13> */
.L_x_197:


//--------------------- .nv.global.init           --------------------------
	.section	.nv.global.init,"aw",@progbits
.nv.global.init:
	.type		$str$22,@object
	.size		$str$22,($str$23 - $str$22)
$str$22:
        /*0000*/ 	.byte	0x6b, 0x5f, 0x74, 0x69, 0x6c, 0x65, 0x5f, 0x63, 0x6f, 0x75, 0x6e, 0x74, 0x20, 0x3e, 0x3d, 0x20
        /*0010*/ 	.byte	0x31, 0x00
	.type		$str$23,@object
	.size		$str$23,(__unnamed_1 - $str$23)
$str$23:
        /*0012*/ 	.byte	0x2f, 0x74, 0x6d, 0x70, 0x2f, 0x63, 0x75, 0x74, 0x6c, 0x61, 0x73, 0x73, 0x5f, 0x73, 0x77, 0x65
        /*0022*/ 	.byte	0x65, 0x70, 0x5f, 0x73, 0x72, 0x63, 0x2f, 0x69, 0x6e, 0x63, 0x6c, 0x75, 0x64, 0x65, 0x2f, 0x63
        /*0032*/ 	.byte	0x75, 0x74, 0x6c, 0x61, 0x73, 0x73, 0x2f, 0x67, 0x65, 0x6d, 0x6d, 0x2f, 0x63, 0x6f, 0x6c, 0x6c
        /*0042*/ 	.byte	0x65, 0x63, 0x74, 0x69, 0x76, 0x65, 0x2f, 0x73, 0x6d, 0x39, 0x30, 0x5f, 0x6d, 0x6d, 0x61, 0x5f
        /*0052*/ 	.byte	0x74, 0x6d, 0x61, 0x5f, 0x67, 0x6d, 0x6d, 0x61, 0x5f, 0x73, 0x73, 0x5f, 0x77, 0x61, 0x72, 0x70
        /*0062*/ 	.byte	0x73, 0x70, 0x65, 0x63, 0x69, 0x61, 0x6c, 0x69, 0x7a, 0x65, 0x64, 0x2e, 0x68, 0x70, 0x70, 0x00
	.type		__unnamed_1,@object
	.size		__unnamed_1,(.L_0 - __unnamed_1)
__unnamed_1:
        /*0072*/ 	.byte	0x76, 0x6f, 0x69, 0x64, 0x20, 0x63, 0x75, 0x74, 0x6c, 0x61, 0x73, 0x73, 0x3a, 0x3a, 0x67, 0x65
        /* <DEDUP_REMOVED lines=181> */
        /*0bd2*/ 	.byte	0x6e, 0x74, 0x69, 0x74, 0x79, 0x5d, 0x00
.L_0:


//--------------------- .nv.shared._ZN7cutlass13device_kernelINS_4gemm6kernel13GemmUniversalIN4cute5tupleIJiiiiEEENS1_10collective13CollectiveMmaINS1_34MainloopSm90TmaGmmaWarpSpecializedILi5ENS5_IJNS4_1CILi2EEESB_NSA_ILi1EEEEEENS1_35KernelTmaWarpSpecializedCooperativeEEENS5_IJNSA_ILi256EEENSA_ILi64EEENSA_ILi32EEEEEENS_10bfloat16_tENS5_IJlSC_lEEESK_SL_NS4_8TiledMMAINS4_8MMA_AtomIJNS4_4SM904GMMA27MMA_64x64x16_F32BF16BF16_SSILNSP_5MajorE0ELSR_0ELNSP_7ScaleInE1ELSS_1EEEEEENS4_6LayoutINS5_IJSB_SC_SC_EEENS5_IJSC_NSA_ILi0EEESX_EEEEENS5_IJNS4_10UnderscoreES10_S10_EEEEENS4_23SM90_TMA_LOAD_MULTICASTENS4_14ComposedLayoutINS4_7SwizzleILi2ELi4ELi3EEENS4_18smem_ptr_flag_bitsILi16EEENSV_INS5_IJNSA_ILi8EEESI_EEENS5_IJSI_SC_EEEEEEEvNS4_8identityES13_S1D_vS1E_EENS_8epilogue10collective6detail29Sm90TmaWarpSpecializedAdapterINS1H_15DefaultEpilogueISK_SL_SL_NS1G_6thread17LinearCombinationISK_Li1EffLNS1L_9ScaleType4KindE0ELNS_15FloatRoundStyleE2ESK_EENS1_15EpilogueDefaultEEEEEvvEEEEvNT_6ParamsE --------------------------
	.section	.nv.shared._ZN7cutlass13device_kernelINS_4gemm6kernel13GemmUniversalIN4cute5tupleIJiiiiEEENS1_10collective13CollectiveMmaINS1_34MainloopSm90TmaGmmaWarpSpecializedILi5ENS5_IJNS4_1CILi2EEESB_NSA_ILi1EEEEEENS1_35KernelTmaWarpSpecializedCooperativeEEENS5_IJNSA_ILi256EEENSA_ILi64EEENSA_ILi32EEEEEENS_10bfloat16_tENS5_IJlSC_lEEESK_SL_NS4_8TiledMMAINS4_8MMA_AtomIJNS4_4SM904GMMA27MMA_64x64x16_F32BF16BF16_SSILNSP_5MajorE0ELSR_0ELNSP_7ScaleInE1ELSS_1EEEEEENS4_6LayoutINS5_IJSB_SC_SC_EEENS5_IJSC_NSA_ILi0EEESX_EEEEENS5_IJNS4_10UnderscoreES10_S10_EEEEENS4_23SM90_TMA_LOAD_MULTICASTENS4_14ComposedLayoutINS4_7SwizzleILi2ELi4ELi3EEENS4_18smem_ptr_flag_bitsILi16EEENSV_INS5_IJNSA_ILi8EEESI_EEENS5_IJSI_SC_EEEEEEEvNS4_8identityES13_S1D_vS1E_EENS_8epilogue10collective6detail29Sm90TmaWarpSpecializedAdapterINS1H_15DefaultEpilogueISK_SL_SL_NS1G_6thread17LinearCombinationISK_Li1EffLNS1L_9ScaleType4KindE0ELNS_15FloatRoundStyleE2ESK_EENS1_15EpilogueDefaultEEEEEvvEEEEvNT_6ParamsE,"aw",@nobits
	.sectionflags	@""
	.align	16
	.zero		1024


//--------------------- .nv.shared.reserved.0     --------------------------
	.section	.nv.shared.reserved.0,"aw",@nobits
	.weak		__nv_reservedSMEM_offset_0_alias
	.size		__nv_reservedSMEM_offset_0_alias, 0, 0
	.other		__nv_reservedSMEM_offset_0_alias,@"STO_CUDA_RESERVED_SHARED STV_DEFAULT"
__nv_reservedSMEM_offset_0_alias:
	.zero		0


//--------------------- .nv.global                --------------------------
	.section	.nv.global,"aw",@nobits
.nv.global:
	.type		_ZN39_INTERNAL_360a3cb6_4_k_cu_0225c101_38964cute1_E,@object
	.size		_ZN39_INTERNAL_360a3cb6_4_k_cu_0225c101_38964cute1_E,(_ZN39_INTERNAL_360a3cb6_4_k_cu_0225c101_38964cuda3std3__45__cpo6cbeginE - _ZN39_INTERNAL_360a3cb6_4_k_cu_0225c101_38964cute1_E)
_ZN39_INTERNAL_360a3cb6_4_k_cu_0225c101_38964cute1_E:
	.zero		1
	.type		_ZN39_INTERNAL_360a3cb6_4_k_cu_0225c101_38964cuda3std3__45__cpo6cbeginE,@object
	.size		_ZN39_INTERNAL_360a3cb6_4_k_cu_0225c101_38964cuda3std3__45__cpo6cbeginE,(_ZN39_INTERNAL_360a3cb6_4_k_cu_0225c101_38964cuda3std3__48in_placeE - _ZN39_INTERNAL_360a3cb6_4_k_cu_0225c101_38964cuda3std3__45__cpo6cbeginE)
_ZN39_INTERNAL_360a3cb6_4_k_cu_0225c101_38964cuda3std3__45__cpo6cbeginE:
	.zero		1
	.type		_ZN39_INTERNAL_360a3cb6_4_k_cu_0225c101_38964cuda3std3__48in_placeE,@object
	.size		_ZN39_INTERNAL_360a3cb6_4_k_cu_0225c101_38964cuda3std3__48in_placeE,(_ZN39_INTERNAL_360a3cb6_4_k_cu_0225c101_38964cuda3std6ranges3__45__cpo9iter_moveE - _ZN39_INTERNAL_360a3cb6_4_k_cu_0225c101_38964cuda3std3__48in_placeE)
_ZN39_INTERNAL_360a3cb6_4_k_cu_0225c101_38964cuda3std3__48in_placeE:
	.zero		1
	.type		_ZN39_INTERNAL_360a3cb6_4_k_cu_0225c101_38964cuda3std6ranges3__45__cpo9iter_moveE,@object
	.size		_ZN39_INTERNAL_360a3cb6_4_k_cu_0225c101_38964cuda3std6ranges3__45__cpo9iter_moveE,(_ZN39_INTERNAL_360a3cb6_4_k_cu_0225c101_38964cuda3std3__45__cpo5beginE - _ZN39_INTERNAL_360a3cb6_4_k_cu_0225c101_38964cuda3std6ranges3__45__cpo9iter_moveE)
_ZN39_INTERNAL_360a3cb6_4_k_cu_0225c101_38964cuda3std6ranges3__45__cpo9iter_moveE:
	.zero		1
	.type		_ZN39_INTERNAL_360a3cb6_4_k_cu_0225c101_38964cuda3std3__45__cpo5beginE,@object
	.size		_ZN39_INTERNAL_360a3cb6_4_k_cu_0225c101_38964cuda3std3__45__cpo5beginE,(_ZN39_INTERNAL_360a3cb6_4_k_cu_0225c101_38964cuda3std3__441_GLOBAL__N__360a3cb6_4_k_cu_0225c101_38966ignoreE - _ZN39_INTERNAL_360a3cb6_4_k_cu_0225c101_38964cuda3std3__45__cpo5beginE)
_ZN39_INTERNAL_360a3cb6_4_k_cu_0225c101_38964cuda3std3__45__cpo5beginE:
	.zero		1
	.type		_ZN39_INTERNAL_360a3cb6_4_k_cu_0225c101_38964cuda3std3__441_GLOBAL__N__360a3cb6_4_k_cu_0225c101_38966ignoreE,@object
	.size		_ZN39_INTERNAL_360a3cb6_4_k_cu_0225c101_38964cuda3std3__441_GLOBAL__N__360a3cb6_4_k_cu_0225c101_38966ignoreE,(_ZN39_INTERNAL_360a3cb6_4_k_cu_0225c101_38964cute7productE - _ZN39_INTERNAL_360a3cb6_4_k_cu_0225c101_38964cuda3std3__441_GLOBAL__N__360a3cb6_4_k_cu_0225c101_38966ignoreE)
_ZN39_INTERNAL_360a3cb6_4_k_cu_0225c101_38964cuda3std3__441_GLOBAL__N__360a3cb6_4_k_cu_0225c101_38966ignoreE:
	.zero		1
	.type		_ZN39_INTERNAL_360a3cb6_4_k_cu_0225c101_38964cute7productE,@object
	.size		_ZN39_INTERNAL_360a3cb6_4_k_cu_0225c101_38964cute7productE,(_ZN39_INTERNAL_360a3cb6_4_k_cu_0225c101_38964cuda3std3__45__cpo3endE - _ZN39_INTERNAL_360a3cb6_4_k_cu_0225c101_38964cute7productE)
_ZN39_INTERNAL_360a3cb6_4_k_cu_0225c101_38964cute7productE:
	.zero		1
	.type		_ZN39_INTERNAL_360a3cb6_4_k_cu_0225c101_38964cuda3std3__45__cpo3endE,@object
	.size		_ZN39_INTERNAL_360a3cb6_4_k_cu_0225c101_38964cuda3std3__45__cpo3endE,(_ZN39_INTERNAL_360a3cb6_4_k_cu_0225c101_38964cuda3std3__419piecewise_constructE - _ZN39_INTERNAL_360a3cb6_4_k_cu_0225c101_38964cuda3std3__45__cpo3endE)
_ZN39_INTERNAL_360a3cb6_4_k_cu_0225c101_38964cuda3std3__45__cpo3endE:
	.zero		1
	.type		_ZN39_INTERNAL_360a3cb6_4_k_cu_0225c101_38964cuda3std3__419piecewise_constructE,@object
	.size		_ZN39_INTERNAL_360a3cb6_4_k_cu_0225c101_38964cuda3std3__419piecewise_constructE,(_ZN39_INTERNAL_360a3cb6_4_k_cu_0225c101_38964cuda3std3__45__cpo4cendE - _ZN39_INTERNAL_360a3cb6_4_k_cu_0225c101_38964cuda3std3__419piecewise_constructE)
_ZN39_INTERNAL_360a3cb6_4_k_cu_0225c101_38964cuda3std3__419piecewise_constructE:
	.zero		1
	.type		_ZN39_INTERNAL_360a3cb6_4_k_cu_0225c101_38964cuda3std3__45__cpo4cendE,@object
	.size		_ZN39_INTERNAL_360a3cb6_4_k_cu_0225c101_38964cuda3std3__45__cpo4cendE,(_ZN39_INTERNAL_360a3cb6_4_k_cu_0225c101_38964cuda3std6ranges3__45__cpo4swapE - _ZN39_INTERNAL_360a3cb6_4_k_cu_0225c101_38964cuda3std3__45__cpo4cendE)
_ZN39_INTERNAL_360a3cb6_4_k_cu_0225c101_38964cuda3std3__45__cpo4cendE:
	.zero		1
	.type		_ZN39_INTERNAL_360a3cb6_4_k_cu_0225c101_38964cuda3std6ranges3__45__cpo4swapE,@object
	.size		_ZN39_INTERNAL_360a3cb6_4_k_cu_0225c101_38964cuda3std6ranges3__45__cpo4swapE,(.L_8 - _ZN39_INTERNAL_360a3cb6_4_k_cu_0225c101_38964cuda3std6ranges3__45__cpo4swapE)
_ZN39_INTERNAL_360a3cb6_4_k_cu_0225c101_38964cuda3std6ranges3__45__cpo4swapE:
	.zero		1
.L_8:


//--------------------- .nv.constant0._ZN7cutlass13device_kernelINS_4gemm6kernel13GemmUniversalIN4cute5tupleIJiiiiEEENS1_10collective13CollectiveMmaINS1_34MainloopSm90TmaGmmaWarpSpecializedILi5ENS5_IJNS4_1CILi2EEESB_NSA_ILi1EEEEEENS1_35KernelTmaWarpSpecializedCooperativeEEENS5_IJNSA_ILi256EEENSA_ILi64EEENSA_ILi32EEEEEENS_10bfloat16_tENS5_IJlSC_lEEESK_SL_NS4_8TiledMMAINS4_8MMA_AtomIJNS4_4SM904GMMA27MMA_64x64x16_F32BF16BF16_SSILNSP_5MajorE0ELSR_0ELNSP_7ScaleInE1ELSS_1EEEEEENS4_6LayoutINS5_IJSB_SC_SC_EEENS5_IJSC_NSA_ILi0EEESX_EEEEENS5_IJNS4_10UnderscoreES10_S10_EEEEENS4_23SM90_TMA_LOAD_MULTICASTENS4_14ComposedLayoutINS4_7SwizzleILi2ELi4ELi3EEENS4_18smem_ptr_flag_bitsILi16EEENSV_INS5_IJNSA_ILi8EEESI_EEENS5_IJSI_SC_EEEEEEEvNS4_8identityES13_S1D_vS1E_EENS_8epilogue10collective6detail29Sm90TmaWarpSpecializedAdapterINS1H_15DefaultEpilogueISK_SL_SL_NS1G_6thread17LinearCombinationISK_Li1EffLNS1L_9ScaleType4KindE0ELNS_15FloatRoundStyleE2ESK_EENS1_15EpilogueDefaultEEEEEvvEEEEvNT_6ParamsE --------------------------
	.section	.nv.constant0._ZN7cutlass13device_kernelINS_4gemm6kernel13GemmUniversalIN4cute5tupleIJiiiiEEENS1_10collective13CollectiveMmaINS1_34MainloopSm90TmaGmmaWarpSpecializedILi5ENS5_IJNS4_1CILi2EEESB_NSA_ILi1EEEEEENS1_35KernelTmaWarpSpecializedCooperativeEEENS5_IJNSA_ILi256EEENSA_ILi64EEENSA_ILi32EEEEEENS_10bfloat16_tENS5_IJlSC_lEEESK_SL_NS4_8TiledMMAINS4_8MMA_AtomIJNS4_4SM904GMMA27MMA_64x64x16_F32BF16BF16_SSILNSP_5MajorE0ELSR_0ELNSP_7ScaleInE1ELSS_1EEEEEENS4_6LayoutINS5_IJSB_SC_SC_EEENS5_IJSC_NSA_ILi0EEESX_EEEEENS5_IJNS4_10UnderscoreES10_S10_EEEEENS4_23SM90_TMA_LOAD_MULTICASTENS4_14ComposedLayoutINS4_7SwizzleILi2ELi4ELi3EEENS4_18smem_ptr_flag_bitsILi16EEENSV_INS5_IJNSA_ILi8EEESI_EEENS5_IJSI_SC_EEEEEEEvNS4_8identityES13_S1D_vS1E_EENS_8epilogue10collective6detail29Sm90TmaWarpSpecializedAdapterINS1H_15DefaultEpilogueISK_SL_SL_NS1G_6thread17LinearCombinationISK_Li1EffLNS1L_9ScaleType4KindE0ELNS_15FloatRoundStyleE2ESK_EENS1_15EpilogueDefaultEEEEEvvEEEEvNT_6ParamsE,"a",@progbits
	.sectionflags	@""
	.align	4
.nv.constant0._ZN7cutlass13device_kernelINS_4gemm6kernel13GemmUniversalIN4cute5tupleIJiiiiEEENS1_10collective13CollectiveMmaINS1_34MainloopSm90TmaGmmaWarpSpecializedILi5ENS5_IJNS4_1CILi2EEESB_NSA_ILi1EEEEEENS1_35KernelTmaWarpSpecializedCooperativeEEENS5_IJNSA_ILi256EEENSA_ILi64EEENSA_ILi32EEEEEENS_10bfloat16_tENS5_IJlSC_lEEESK_SL_NS4_8TiledMMAINS4_8MMA_AtomIJNS4_4SM904GMMA27MMA_64x64x16_F32BF16BF16_SSILNSP_5MajorE0ELSR_0ELNSP_7ScaleInE1ELSS_1EEEEEENS4_6LayoutINS5_IJSB_SC_SC_EEENS5_IJSC_NSA_ILi0EEESX_EEEEENS5_IJNS4_10UnderscoreES10_S10_EEEEENS4_23SM90_TMA_LOAD_MULTICASTENS4_14ComposedLayoutINS4_7SwizzleILi2ELi4ELi3EEENS4_18smem_ptr_flag_bitsILi16EEENSV_INS5_IJNSA_ILi8EEESI_EEENS5_IJSI_SC_EEEEEEEvNS4_8identityES13_S1D_vS1E_EENS_8epilogue10collective6detail29Sm90TmaWarpSpecializedAdapterINS1H_15DefaultEpilogueISK_SL_SL_NS1G_6thread17LinearCombinationISK_Li1EffLNS1L_9ScaleType4KindE0ELNS_15FloatRoundStyleE2ESK_EENS1_15EpilogueDefaultEEEEEvvEEEEvNT_6ParamsE:
	.zero		1664


//--------------------- SYMBOLS --------------------------

	.type		.nv.reservedSmem.offset0,@object
	.size		.nv.reservedSmem.offset0,0x4
	.type		__assertfail,@function
